// auto-generated by cutlass_sweep.gemm — config: {"arch": "sm_100", "cluster_m": 1, "cluster_n": 1, "dtype": "bf16", "dtype_b": "bf16", "layout": "nt", "stages": 0, "tile_k": 32, "tile_m": 128, "tile_n": 256}
#include "cutlass/cutlass.h"
#include "cutlass/gemm/collective/collective_builder.hpp"
#include "cutlass/gemm/device/gemm_universal_adapter.h"
#include "cutlass/gemm/kernel/gemm_universal.hpp"
#include "cutlass/epilogue/collective/collective_builder.hpp"

using ElemA = cutlass::bfloat16_t;
using ElemB = cutlass::bfloat16_t;
using ElemCD = cutlass::bfloat16_t;
using Acc  = float;
using TileShape    = cute::Shape<cute::_128, cute::_256, cute::_32>;
using ClusterShape = cute::Shape<cute::_1, cute::_1, cute::_1>;

using CollectiveEpilogue = typename cutlass::epilogue::collective::CollectiveBuilder<
    cutlass::arch::Sm100, cutlass::arch::OpClassTensorOp,
    TileShape, ClusterShape,
    cutlass::epilogue::collective::EpilogueTileAuto,
    Acc, Acc,
    ElemCD, cutlass::layout::RowMajor, 128 / cutlass::sizeof_bits<ElemCD>::value,
    ElemCD, cutlass::layout::RowMajor, 128 / cutlass::sizeof_bits<ElemCD>::value,
    cutlass::epilogue::collective::EpilogueScheduleAuto
  >::CollectiveOp;

using CollectiveMainloop = typename cutlass::gemm::collective::CollectiveBuilder<
    cutlass::arch::Sm100, cutlass::arch::OpClassTensorOp,
    ElemA, cutlass::layout::RowMajor, 128 / cutlass::sizeof_bits<ElemA>::value,
    ElemB, cutlass::layout::ColumnMajor, 128 / cutlass::sizeof_bits<ElemB>::value,
    Acc,
    TileShape, ClusterShape,
    cutlass::gemm::collective::StageCountAutoCarveout<static_cast<int>(sizeof(typename CollectiveEpilogue::SharedStorage))>,
    cutlass::gemm::collective::KernelScheduleAuto
  >::CollectiveOp;

using GemmKernel = cutlass::gemm::kernel::GemmUniversal<
    cute::Shape<int,int,int,int>,
    CollectiveMainloop,
    CollectiveEpilogue
>;
using Gemm = cutlass::gemm::device::GemmUniversalAdapter<GemmKernel>;

// Force the device kernel symbol into the cubin without needing a host main.
auto* _anchor = &cutlass::device_kernel<GemmKernel>;


// ===== COMPILED SASS (sm_100a) =====

	.target	sm_100a

	.elftype	@"ET_EXEC"


//--------------------- .note.nv.tkinfo           --------------------------
	.section	.note.nv.tkinfo,"",@"SHT_NOTE"
	.sectionflags	@"SHF_NOTE_NV_TKINFO"
	.tkinfo
        /*0018*/ 	.word	0x00000002
        /*0030*/ 	.string	""
        /*0030*/ 	.string	"ptxas"
        /*0030*/ 	.string	"Cuda compilation tools, release 13.0, V13.0.88"
        /*0030*/ 	.string	"Build cuda_13.0.r13.0/compiler.36424714_0"
        /*0030*/ 	.string	"-arch sm_100a -m 64 "



//--------------------- .note.nv.cuinfo           --------------------------
	.section	.note.nv.cuinfo,"",@"SHT_NOTE"
	.sectionflags	@"SHF_NOTE_NV_CUINFO"
        /*0018*/ 	.short	0x0002
        /*001a*/ 	.short	0x0064
        /*001c*/ 	.short	0x0082
	.zero		2


//--------------------- .nv.info                  --------------------------
	.section	.nv.info,"",@"SHT_CUDA_INFO"
	.align	4


	//----- nvinfo : EIATTR_REGCOUNT
	.align		4
        /*0000*/ 	.byte	0x04, 0x2f
        /*0002*/ 	.short	(.L_19 - .L_18)
	.align		4
.L_18:
        /*0004*/ 	.word	index@(_ZN7cutlass13device_kernelINS_4gemm6kernel13GemmUniversalIN4cute5tupleIJiiiiEEENS1_10collective13CollectiveMmaINS1_35MainloopSm100TmaUmmaWarpSpecializedILi6ELi2ELi2ENS5_IJNS4_1CILi1EEESB_SB_EEEEENS5_IJNSA_ILi128EEENSA_ILi256EEENSA_ILi32EEEEEENS_10bfloat16_tENS5_IJlSB_lEEESI_SJ_NS4_8TiledMMAINS4_8MMA_AtomIJNS4_20SM100_MMA_F16BF16_SSISI_SI_fLi128ELi256ELNS4_4UMMA5MajorE0ELSO_0ELNSN_7ScaleInE0ELSP_0EEEEEENS4_6LayoutISC_NS5_IJNSA_ILi0EEEST_ST_EEEEENS5_IJNS4_10UnderscoreESW_SW_EEEEENS4_13SM90_TMA_LOADENS4_14ComposedLayoutINS4_7SwizzleILi2ELi4ELi3EEENS4_18smem_ptr_flag_bitsILi16EEENSS_INS5_IJNSA_ILi8EEESG_EEENS5_IJSG_SB_EEEEEEEvNS4_8identityESZ_S19_vS1A_EENS_8epilogue10collective18CollectiveEpilogueINS1C_23Sm100TmaWarpSpecializedILi4ELi2ELi64ELb1ELb0EEEJSH_NS5_IJNSS_ISE_SB_EENSS_INSA_ILi64EEESB_EEEEESI_SJ_SI_SJ_NS1C_6fusion15FusionCallbacksIS1G_NS1L_17LinearCombinationISI_fSI_fLNS_15FloatRoundStyleE2EEESH_S1K_JEEENS4_5SM1004TMEM4LOAD26SM100_TMEM_LOAD_32dp32b64xESZ_NS10_INS11_ILi3ELi4ELi3EEES14_NSS_INS5_IJS15_S1I_EEENS5_IJS1I_SB_EEEEEEENS4_39AutoVectorizingCopyWithAssumedAlignmentILi128EEENS4_14SM90_TMA_STOREES1Z_S21_S21_EEEvvEEEEvNT_6ParamsE)
        /*0008*/ 	.word	0x000000b9


	//----- nvinfo : EIATTR_FRAME_SIZE
	.align		4
.L_19:
        /*000c*/ 	.byte	0x04, 0x11
        /*000e*/ 	.short	(.L_21 - .L_20)
	.align		4
.L_20:
        /*0010*/ 	.word	index@($__internal_2_$__cuda_sm10x_tcgen05_guardrail_trap_unallocated_columns_being_dealloced)
        /*0014*/ 	.word	0x00000000


	//----- nvinfo : EIATTR_FRAME_SIZE
	.align		4
.L_21:
        /*0018*/ 	.byte	0x04, 0x11
        /*001a*/ 	.short	(.L_23 - .L_22)
	.align		4
.L_22:
        /*001c*/ 	.word	index@($__internal_1_$__cuda_sm10x_tcgen05_guardrail_trap_phase_invalid_during_alloc)
        /*0020*/ 	.word	0x00000000


	//----- nvinfo : EIATTR_FRAME_SIZE
	.align		4
.L_23:
        /*0024*/ 	.byte	0x04, 0x11
        /*0026*/ 	.short	(.L_25 - .L_24)
	.align		4
.L_24:
        /*0028*/ 	.word	index@($__internal_0_$__cuda_sm10x_tcgen05_guardrail_trap_col_being_dealloced_not_returned_by_alloc)
        /*002c*/ 	.word	0x00000000


	//----- nvinfo : EIATTR_FRAME_SIZE
	.align		4
.L_25:
        /*0030*/ 	.byte	0x04, 0x11
        /*0032*/ 	.short	(.L_27 - .L_26)
	.align		4
.L_26:
        /*0034*/ 	.word	index@(_ZN7cutlass13device_kernelINS_4gemm6kernel13GemmUniversalIN4cute5tupleIJiiiiEEENS1_10collective13CollectiveMmaINS1_35MainloopSm100TmaUmmaWarpSpecializedILi6ELi2ELi2ENS5_IJNS4_1CILi1EEESB_SB_EEEEENS5_IJNSA_ILi128EEENSA_ILi256EEENSA_ILi32EEEEEENS_10bfloat16_tENS5_IJlSB_lEEESI_SJ_NS4_8TiledMMAINS4_8MMA_AtomIJNS4_20SM100_MMA_F16BF16_SSISI_SI_fLi128ELi256ELNS4_4UMMA5MajorE0ELSO_0ELNSN_7ScaleInE0ELSP_0EEEEEENS4_6LayoutISC_NS5_IJNSA_ILi0EEEST_ST_EEEEENS5_IJNS4_10UnderscoreESW_SW_EEEEENS4_13SM90_TMA_LOADENS4_14ComposedLayoutINS4_7SwizzleILi2ELi4ELi3EEENS4_18smem_ptr_flag_bitsILi16EEENSS_INS5_IJNSA_ILi8EEESG_EEENS5_IJSG_SB_EEEEEEEvNS4_8identityESZ_S19_vS1A_EENS_8epilogue10collective18CollectiveEpilogueINS1C_23Sm100TmaWarpSpecializedILi4ELi2ELi64ELb1ELb0EEEJSH_NS5_IJNSS_ISE_SB_EENSS_INSA_ILi64EEESB_EEEEESI_SJ_SI_SJ_NS1C_6fusion15FusionCallbacksIS1G_NS1L_17LinearCombinationISI_fSI_fLNS_15FloatRoundStyleE2EEESH_S1K_JEEENS4_5SM1004TMEM4LOAD26SM100_TMEM_LOAD_32dp32b64xESZ_NS10_INS11_ILi3ELi4ELi3EEES14_NSS_INS5_IJS15_S1I_EEENS5_IJS1I_SB_EEEEEEENS4_39AutoVectorizingCopyWithAssumedAlignmentILi128EEENS4_14SM90_TMA_STOREES1Z_S21_S21_EEEvvEEEEvNT_6ParamsE)
        /*0038*/ 	.word	0x00000000


	//----- nvinfo : EIATTR_MIN_STACK_SIZE
	.align		4
.L_27:
        /*003c*/ 	.byte	0x04, 0x12
        /*003e*/ 	.short	(.L_29 - .L_28)
	.align		4
.L_28:
        /*0040*/ 	.word	index@(_ZN7cutlass13device_kernelINS_4gemm6kernel13GemmUniversalIN4cute5tupleIJiiiiEEENS1_10collective13CollectiveMmaINS1_35MainloopSm100TmaUmmaWarpSpecializedILi6ELi2ELi2ENS5_IJNS4_1CILi1EEESB_SB_EEEEENS5_IJNSA_ILi128EEENSA_ILi256EEENSA_ILi32EEEEEENS_10bfloat16_tENS5_IJlSB_lEEESI_SJ_NS4_8TiledMMAINS4_8MMA_AtomIJNS4_20SM100_MMA_F16BF16_SSISI_SI_fLi128ELi256ELNS4_4UMMA5MajorE0ELSO_0ELNSN_7ScaleInE0ELSP_0EEEEEENS4_6LayoutISC_NS5_IJNSA_ILi0EEEST_ST_EEEEENS5_IJNS4_10UnderscoreESW_SW_EEEEENS4_13SM90_TMA_LOADENS4_14ComposedLayoutINS4_7SwizzleILi2ELi4ELi3EEENS4_18smem_ptr_flag_bitsILi16EEENSS_INS5_IJNSA_ILi8EEESG_EEENS5_IJSG_SB_EEEEEEEvNS4_8identityESZ_S19_vS1A_EENS_8epilogue10collective18CollectiveEpilogueINS1C_23Sm100TmaWarpSpecializedILi4ELi2ELi64ELb1ELb0EEEJSH_NS5_IJNSS_ISE_SB_EENSS_INSA_ILi64EEESB_EEEEESI_SJ_SI_SJ_NS1C_6fusion15FusionCallbacksIS1G_NS1L_17LinearCombinationISI_fSI_fLNS_15FloatRoundStyleE2EEESH_S1K_JEEENS4_5SM1004TMEM4LOAD26SM100_TMEM_LOAD_32dp32b64xESZ_NS10_INS11_ILi3ELi4ELi3EEES14_NSS_INS5_IJS15_S1I_EEENS5_IJS1I_SB_EEEEEEENS4_39AutoVectorizingCopyWithAssumedAlignmentILi128EEENS4_14SM90_TMA_STOREES1Z_S21_S21_EEEvvEEEEvNT_6ParamsE)
        /*0044*/ 	.word	0x00000000
.L_29:


//--------------------- .nv.compat                --------------------------
	.section	.nv.compat,"",@"SHT_CUDA_COMPAT_INFO"
	.align	4
        /*0000*/ 	.byte	0x02, 0x09, 0x01, 0x00, 0x02, 0x02, 0x02, 0x00, 0x02, 0x05, 0x05, 0x00, 0x03, 0x07, 0x01, 0x01
        /*0010*/ 	.byte	0x02, 0x03, 0x01, 0x00, 0x02, 0x06, 0x01, 0x00, 0x04, 0x0b, 0x08, 0x00, 0x09, 0x00, 0x00, 0x00
        /*0020*/ 	.byte	0x00, 0x00, 0x00, 0x00


//--------------------- .nv.info._ZN7cutlass13device_kernelINS_4gemm6kernel13GemmUniversalIN4cute5tupleIJiiiiEEENS1_10collective13CollectiveMmaINS1_35MainloopSm100TmaUmmaWarpSpecializedILi6ELi2ELi2ENS5_IJNS4_1CILi1EEESB_SB_EEEEENS5_IJNSA_ILi128EEENSA_ILi256EEENSA_ILi32EEEEEENS_10bfloat16_tENS5_IJlSB_lEEESI_SJ_NS4_8TiledMMAINS4_8MMA_AtomIJNS4_20SM100_MMA_F16BF16_SSISI_SI_fLi128ELi256ELNS4_4UMMA5MajorE0ELSO_0ELNSN_7ScaleInE0ELSP_0EEEEEENS4_6LayoutISC_NS5_IJNSA_ILi0EEEST_ST_EEEEENS5_IJNS4_10UnderscoreESW_SW_EEEEENS4_13SM90_TMA_LOADENS4_14ComposedLayoutINS4_7SwizzleILi2ELi4ELi3EEENS4_18smem_ptr_flag_bitsILi16EEENSS_INS5_IJNSA_ILi8EEESG_EEENS5_IJSG_SB_EEEEEEEvNS4_8identityESZ_S19_vS1A_EENS_8epilogue10collective18CollectiveEpilogueINS1C_23Sm100TmaWarpSpecializedILi4ELi2ELi64ELb1ELb0EEEJSH_NS5_IJNSS_ISE_SB_EENSS_INSA_ILi64EEESB_EEEEESI_SJ_SI_SJ_NS1C_6fusion15FusionCallbacksIS1G_NS1L_17LinearCombinationISI_fSI_fLNS_15FloatRoundStyleE2EEESH_S1K_JEEENS4_5SM1004TMEM4LOAD26SM100_TMEM_LOAD_32dp32b64xESZ_NS10_INS11_ILi3ELi4ELi3EEES14_NSS_INS5_IJS15_S1I_EEENS5_IJS1I_SB_EEEEEEENS4_39AutoVectorizingCopyWithAssumedAlignmentILi128EEENS4_14SM90_TMA_STOREES1Z_S21_S21_EEEvvEEEEvNT_6ParamsE --------------------------
	.section	.nv.info._ZN7cutlass13device_kernelINS_4gemm6kernel13GemmUniversalIN4cute5tupleIJiiiiEEENS1_10collective13CollectiveMmaINS1_35MainloopSm100TmaUmmaWarpSpecializedILi6ELi2ELi2ENS5_IJNS4_1CILi1EEESB_SB_EEEEENS5_IJNSA_ILi128EEENSA_ILi256EEENSA_ILi32EEEEEENS_10bfloat16_tENS5_IJlSB_lEEESI_SJ_NS4_8TiledMMAINS4_8MMA_AtomIJNS4_20SM100_MMA_F16BF16_SSISI_SI_fLi128ELi256ELNS4_4UMMA5MajorE0ELSO_0ELNSN_7ScaleInE0ELSP_0EEEEEENS4_6LayoutISC_NS5_IJNSA_ILi0EEEST_ST_EEEEENS5_IJNS4_10UnderscoreESW_SW_EEEEENS4_13SM90_TMA_LOADENS4_14ComposedLayoutINS4_7SwizzleILi2ELi4ELi3EEENS4_18smem_ptr_flag_bitsILi16EEENSS_INS5_IJNSA_ILi8EEESG_EEENS5_IJSG_SB_EEEEEEEvNS4_8identityESZ_S19_vS1A_EENS_8epilogue10collective18CollectiveEpilogueINS1C_23Sm100TmaWarpSpecializedILi4ELi2ELi64ELb1ELb0EEEJSH_NS5_IJNSS_ISE_SB_EENSS_INSA_ILi64EEESB_EEEEESI_SJ_SI_SJ_NS1C_6fusion15FusionCallbacksIS1G_NS1L_17LinearCombinationISI_fSI_fLNS_15FloatRoundStyleE2EEESH_S1K_JEEENS4_5SM1004TMEM4LOAD26SM100_TMEM_LOAD_32dp32b64xESZ_NS10_INS11_ILi3ELi4ELi3EEES14_NSS_INS5_IJS15_S1I_EEENS5_IJS1I_SB_EEEEEEENS4_39AutoVectorizingCopyWithAssumedAlignmentILi128EEENS4_14SM90_TMA_STOREES1Z_S21_S21_EEEvvEEEEvNT_6ParamsE,"",@"SHT_CUDA_INFO"
	.sectionflags	@""
	.align	4


	//----- nvinfo : EIATTR_CUDA_API_VERSION
	.align		4
        /*0000*/ 	.byte	0x04, 0x37
        /*0002*/ 	.short	(.L_31 - .L_30)
.L_30:
        /*0004*/ 	.word	0x00000082


	//----- nvinfo : EIATTR_KPARAM_INFO
	.align		4
.L_31:
        /*0008*/ 	.byte	0x04, 0x17
        /*000a*/ 	.short	(.L_33 - .L_32)
.L_32:
        /*000c*/ 	.word	0x00000000
        /*0010*/ 	.short	0x0000
        /*0012*/ 	.short	0x0000
        /*0014*/ 	.byte	0x00, 0xf0, 0x01, 0x20


	//----- nvinfo : EIATTR_AT_ENTRY_FRAGMENTS
	.align		4
.L_33:
        /*0018*/ 	.byte	0x04, 0x4f
        /*001a*/ 	.short	(.L_35 - .L_34)


	//   ....[0]....
.L_34:
        /*001c*/ 	.word	0x00000006


	//----- nvinfo : EIATTR_RESERVED_SMEM_USED
	.align		4
.L_35:
        /*0020*/ 	.byte	0x01, 0x41
	.zero		2


	//----- nvinfo : EIATTR_SPARSE_MMA_MASK
	.align		4
        /*0024*/ 	.byte	0x03, 0x50
        /*0026*/ 	.short	0x0000


	//----- nvinfo : EIATTR_TCGEN05_1CTA_USED
	.align		4
        /*0028*/ 	.byte	0x01, 0x51
	.zero		2


	//----- nvinfo : EIATTR_MAXREG_COUNT
	.align		4
        /*002c*/ 	.byte	0x03, 0x1b
        /*002e*/ 	.short	0x00ff


	//----- nvinfo : EIATTR_NUM_BARRIERS
	.align		4
        /*0030*/ 	.byte	0x02, 0x4c
        /*0032*/ 	.byte	0x07
	.zero		1


	//----- nvinfo : EIATTR_EXTERNS
	.align		4
        /*0034*/ 	.byte	0x04, 0x0f
        /*0036*/ 	.short	(.L_37 - .L_36)


	//   ....[0]....
	.align		4
.L_36:
        /*0038*/ 	.word	index@(__assertfail)


	//----- nvinfo : EIATTR_MERCURY_ISA_VERSION
	.align		4
.L_37:
        /*003c*/ 	.byte	0x03, 0x5f
        /*003e*/ 	.short	0x0101


	//----- nvinfo : EIATTR_INT_WARP_WIDE_INSTR_OFFSETS
	.align		4
        /*0040*/ 	.byte	0x04, 0x31
        /*0042*/ 	.short	(.L_39 - .L_38)


	//   ....[0]....
.L_38:
        /*0044*/ 	.word	0x00001df0


	//   ....[1]....
        /*0048*/ 	.word	0x00003760


	//   ....[2]....
        /*004c*/ 	.word	0x00003780


	//   ....[3]....
        /*0050*/ 	.word	0x000037b0


	//   ....[4]....
        /*0054*/ 	.word	0x000040f0


	//   ....[5]....
        /*0058*/ 	.word	0x00004160


	//   ....[6]....
        /*005c*/ 	.word	0x00004240


	//   ....[7]....
        /*0060*/ 	.word	0x000042c0


	//   ....[8]....
        /*0064*/ 	.word	0x000043d0


	//   ....[9]....
        /*0068*/ 	.word	0x00004460


	//   ....[10]....
        /*006c*/ 	.word	0x00004640


	//   ....[11]....
        /*0070*/ 	.word	0x000047a0


	//----- nvinfo : EIATTR_COOP_GROUP_MASK_REGIDS
	.align		4
.L_39:
        /*0074*/ 	.byte	0x04, 0x29
        /*0076*/ 	.short	(.L_41 - .L_40)


	//   ....[0]....
.L_40:
        /*0078*/ 	.word	0xffffffff


	//   ....[1]....
        /*007c*/ 	.word	0xffffffff


	//   ....[2]....
        /*0080*/ 	.word	0xffffffff


	//   ....[3]....
        /*0084*/ 	.word	0xffffffff


	//   ....[4]....
        /*0088*/ 	.word	0xffffffff


	//   ....[5]....
        /*008c*/ 	.word	0xffffffff


	//   ....[6]....
        /*0090*/ 	.word	0xffffffff


	//   ....[7]....
        /*0094*/ 	.word	0xffffffff


	//   ....[8]....
        /*0098*/ 	.word	0xffffffff


	//   ....[9]....
        /*009c*/ 	.word	0xffffffff


	//   ....[10]....
        /*00a0*/ 	.word	0xffffffff


	//   ....[11]....
        /*00a4*/ 	.word	0xffffffff


	//   ....[12]....
        /*00a8*/ 	.word	0xffffffff


	//----- nvinfo : EIATTR_COOP_GROUP_INSTR_OFFSETS
	.align		4
.L_41:
        /*00ac*/ 	.byte	0x04, 0x28
        /*00ae*/ 	.short	(.L_43 - .L_42)


	//   ....[0]....
.L_42:
        /*00b0*/ 	.word	0x00000090


	//   ....[1]....
        /*00b4*/ 	.word	0x000004d0


	//   ....[2]....
        /*00b8*/ 	.word	0x00000680


	//   ....[3]....
        /*00bc*/ 	.word	0x00000820


	//   ....[4]....
        /*00c0*/ 	.word	0x00000920


	//   ....[5]....
        /*00c4*/ 	.word	0x00000a90


	//   ....[6]....
        /*00c8*/ 	.word	0x00000bf0


	//   ....[7]....
        /*00cc*/ 	.word	0x00001cd0


	//   ....[8]....
        /*00d0*/ 	.word	0x00002bd0


	//   ....[9]....
        /*00d4*/ 	.word	0x00002de0


	//   ....[10]....
        /*00d8*/ 	.word	0x00002e10


	//   ....[11]....
        /*00dc*/ 	.word	0x00003640


	//   ....[12]....
        /*00e0*/ 	.word	0x00003870


	//----- nvinfo : EIATTR_VRC_CTA_INIT_COUNT
	.align		4
.L_43:
        /*00e4*/ 	.byte	0x02, 0x4a
        /*00e6*/ 	.byte	0x80
	.zero		1


	//----- nvinfo : EIATTR_SYSCALL_OFFSETS
	.align		4
        /*00e8*/ 	.byte	0x04, 0x46
        /*00ea*/ 	.short	(.L_45 - .L_44)


	//   ....[0]....
.L_44:
        /*00ec*/ 	.word	0x00005250


	//   ....[1]....
        /*00f0*/ 	.word	0x00005340


	//   ....[2]....
        /*00f4*/ 	.word	0x00005cc0


	//   ....[3]....
        /*00f8*/ 	.word	0x00007110


	//   ....[4]....
        /*00fc*/ 	.word	0x00008530


	//   ....[5]....
        /*0100*/ 	.word	0x00009940


	//----- nvinfo : EIATTR_MBARRIER_INSTR_OFFSETS
	.align		4
.L_45:
        /*0104*/ 	.byte	0x04, 0x39
        /*0106*/ 	.short	(.L_47 - .L_46)


	//   ....[0]....
.L_46:
        /*0108*/ 	.word	0x000005b0
        /*010c*/ 	.word	0x000000ff
        /*0110*/ 	.word	0x00000000
        /*0114*/ 	.short	0x0100
        /*0116*/ 	.byte	0x05
	.zero		1


	//   ....[1]....
        /*0118*/ 	.word	0x000005c0
        /*011c*/ 	.word	0x000000ff
        /*0120*/ 	.word	0x00000030
        /*0124*/ 	.short	0x0100
        /*0126*/ 	.byte	0x05
	.zero		1


	//   ....[2]....
        /*0128*/ 	.word	0x000005d0
        /*012c*/ 	.word	0x000000ff
        /*0130*/ 	.word	0x00000008
        /*0134*/ 	.short	0x0100
        /*0136*/ 	.byte	0x05
	.zero		1


	//   ....[3]....
        /*0138*/ 	.word	0x000005e0
        /*013c*/ 	.word	0x000000ff
        /*0140*/ 	.word	0x00000038
        /*0144*/ 	.short	0x0100
        /*0146*/ 	.byte	0x05
	.zero		1


	//   ....[4]....
        /*0148*/ 	.word	0x000005f0
        /*014c*/ 	.word	0x000000ff
        /*0150*/ 	.word	0x00000010
        /*0154*/ 	.short	0x0100
        /*0156*/ 	.byte	0x05
	.zero		1


	//   ....[5]....
        /*0158*/ 	.word	0x00000600
        /*015c*/ 	.word	0x000000ff
        /*0160*/ 	.word	0x00000040
        /*0164*/ 	.short	0x0100
        /*0166*/ 	.byte	0x05
	.zero		1


	//   ....[6]....
        /*0168*/ 	.word	0x00000610
        /*016c*/ 	.word	0x000000ff
        /*0170*/ 	.word	0x00000018
        /*0174*/ 	.short	0x0100
        /*0176*/ 	.byte	0x05
	.zero		1


	//   ....[7]....
        /*0178*/ 	.word	0x00000620
        /*017c*/ 	.word	0x000000ff
        /*0180*/ 	.word	0x00000048
        /*0184*/ 	.short	0x0100
        /*0186*/ 	.byte	0x05
	.zero		1


	//   ....[8]....
        /*0188*/ 	.word	0x00000630
        /*018c*/ 	.word	0x000000ff
        /*0190*/ 	.word	0x00000020
        /*0194*/ 	.short	0x0100
        /*0196*/ 	.byte	0x05
	.zero		1


	//   ....[9]....
        /*0198*/ 	.word	0x00000640
        /*019c*/ 	.word	0x000000ff
        /*01a0*/ 	.word	0x00000050
        /*01a4*/ 	.short	0x0100
        /*01a6*/ 	.byte	0x05
	.zero		1


	//   ....[10]....
        /*01a8*/ 	.word	0x00000650
        /*01ac*/ 	.word	0x000000ff
        /*01b0*/ 	.word	0x00000028
        /*01b4*/ 	.short	0x0100
        /*01b6*/ 	.byte	0x05
	.zero		1


	//   ....[11]....
        /*01b8*/ 	.word	0x00000660
        /*01bc*/ 	.word	0x000000ff
        /*01c0*/ 	.word	0x00000058
        /*01c4*/ 	.short	0x0100
        /*01c6*/ 	.byte	0x05
	.zero		1


	//   ....[12]....
        /*01c8*/ 	.word	0x00000790
        /*01cc*/ 	.word	0x000000ff
        /*01d0*/ 	.word	0x00000060
        /*01d4*/ 	.short	0x0100
        /*01d6*/ 	.byte	0x07
	.zero		1


	//   ....[13]....
        /*01d8*/ 	.word	0x000007a0
        /*01dc*/ 	.word	0x000000ff
        /*01e0*/ 	.word	0x00000080
        /*01e4*/ 	.short	0x0100
        /*01e6*/ 	.byte	0x07
	.zero		1


	//   ....[14]....
        /*01e8*/ 	.word	0x000007b0
        /*01ec*/ 	.word	0x000000ff
        /*01f0*/ 	.word	0x00000068
        /*01f4*/ 	.short	0x0100
        /*01f6*/ 	.byte	0x07
	.zero		1


	//   ....[15]....
        /*01f8*/ 	.word	0x000007c0
        /*01fc*/ 	.word	0x000000ff
        /*0200*/ 	.word	0x00000088
        /*0204*/ 	.short	0x0100
        /*0206*/ 	.byte	0x07
	.zero		1


	//   ....[16]....
        /*0208*/ 	.word	0x000007d0
        /*020c*/ 	.word	0x000000ff
        /*0210*/ 	.word	0x00000070
        /*0214*/ 	.short	0x0100
        /*0216*/ 	.byte	0x07
	.zero		1


	//   ....[17]....
        /*0218*/ 	.word	0x000007e0
        /*021c*/ 	.word	0x000000ff
        /*0220*/ 	.word	0x00000090
        /*0224*/ 	.short	0x0100
        /*0226*/ 	.byte	0x07
	.zero		1


	//   ....[18]....
        /*0228*/ 	.word	0x000007f0
        /*022c*/ 	.word	0x000000ff
        /*0230*/ 	.word	0x00000078
        /*0234*/ 	.short	0x0100
        /*0236*/ 	.byte	0x07
	.zero		1


	//   ....[19]....
        /*0238*/ 	.word	0x00000800
        /*023c*/ 	.word	0x000000ff
        /*0240*/ 	.word	0x00000098
        /*0244*/ 	.short	0x0100
        /*0246*/ 	.byte	0x07
	.zero		1


	//   ....[20]....
        /*0248*/ 	.word	0x000008f0
        /*024c*/ 	.word	0x000000ff
        /*0250*/ 	.word	0x000000a0
        /*0254*/ 	.short	0x0100
        /*0256*/ 	.byte	0x05
	.zero		1


	//   ....[21]....
        /*0258*/ 	.word	0x00000900
        /*025c*/ 	.word	0x000000ff
        /*0260*/ 	.word	0x000000a8
        /*0264*/ 	.short	0x0100
        /*0266*/ 	.byte	0x05
	.zero		1


	//   ....[22]....
        /*0268*/ 	.word	0x00000a40
        /*026c*/ 	.word	0x000000ff
        /*0270*/ 	.word	0x000000b0
        /*0274*/ 	.short	0x0100
        /*0276*/ 	.byte	0x05
	.zero		1


	//   ....[23]....
        /*0278*/ 	.word	0x00000a50
        /*027c*/ 	.word	0x000000ff
        /*0280*/ 	.word	0x000000c0
        /*0284*/ 	.short	0x0100
        /*0286*/ 	.byte	0x05
	.zero		1


	//   ....[24]....
        /*0288*/ 	.word	0x00000a60
        /*028c*/ 	.word	0x000000ff
        /*0290*/ 	.word	0x000000b8
        /*0294*/ 	.short	0x0100
        /*0296*/ 	.byte	0x05
	.zero		1


	//   ....[25]....
        /*0298*/ 	.word	0x00000a70
        /*029c*/ 	.word	0x000000ff
        /*02a0*/ 	.word	0x000000c8
        /*02a4*/ 	.short	0x0100
        /*02a6*/ 	.byte	0x05
	.zero		1


	//   ....[26]....
        /*02a8*/ 	.word	0x00000ba0
        /*02ac*/ 	.word	0x000000ff
        /*02b0*/ 	.word	0x000000d0
        /*02b4*/ 	.short	0x0100
        /*02b6*/ 	.byte	0x07
	.zero		1


	//   ....[27]....
        /*02b8*/ 	.word	0x00000bb0
        /*02bc*/ 	.word	0x000000ff
        /*02c0*/ 	.word	0x000000e0
        /*02c4*/ 	.short	0x0100
        /*02c6*/ 	.byte	0x07
	.zero		1


	//   ....[28]....
        /*02c8*/ 	.word	0x00000bc0
        /*02cc*/ 	.word	0x000000ff
        /*02d0*/ 	.word	0x000000d8
        /*02d4*/ 	.short	0x0100
        /*02d6*/ 	.byte	0x07
	.zero		1


	//   ....[29]....
        /*02d8*/ 	.word	0x00000bd0
        /*02dc*/ 	.word	0x000000ff
        /*02e0*/ 	.word	0x000000e8
        /*02e4*/ 	.short	0x0100
        /*02e6*/ 	.byte	0x07
	.zero		1


	//   ....[30]....
        /*02e8*/ 	.word	0x00000cc0
        /*02ec*/ 	.word	0x000000ff
        /*02f0*/ 	.word	0x000000f0
        /*02f4*/ 	.short	0x0100
        /*02f6*/ 	.byte	0x05
	.zero		1


	//   ....[31]....
        /*02f8*/ 	.word	0x00000cd0
        /*02fc*/ 	.word	0x000000ff
        /*0300*/ 	.word	0x00000100
        /*0304*/ 	.short	0x0100
        /*0306*/ 	.byte	0x05
	.zero		1


	//   ....[32]....
        /*0308*/ 	.word	0x00000ce0
        /*030c*/ 	.word	0x000000ff
        /*0310*/ 	.word	0x000000f8
        /*0314*/ 	.short	0x0100
        /*0316*/ 	.byte	0x05
	.zero		1


	//   ....[33]....
        /*0318*/ 	.word	0x00000cf0
        /*031c*/ 	.word	0x000000ff
        /*0320*/ 	.word	0x00000108
        /*0324*/ 	.short	0x0100
        /*0326*/ 	.byte	0x05
	.zero		1


	//   ....[34]....
        /*0328*/ 	.word	0x000015d0
        /*032c*/ 	.word	0x00000003
        /*0330*/ 	.word	0x00000100
        /*0334*/ 	.short	0x010a
        /*0336*/ 	.byte	0xff
	.zero		1


	//   ....[35]....
        /*0338*/ 	.word	0x00001600
        /*033c*/ 	.word	0x00000003
        /*0340*/ 	.word	0x000000f0
        /*0344*/ 	.short	0x0101
        /*0346*/ 	.byte	0xff
	.zero		1


	//   ....[36]....
        /*0348*/ 	.word	0x000016d0
        /*034c*/ 	.word	0x000000ff
        /*0350*/ 	.word	0x00000030
        /*0354*/ 	.short	0x010a
        /*0356*/ 	.byte	0x08
	.zero		1


	//   ....[37]....
        /*0358*/ 	.word	0x00001770
        /*035c*/ 	.word	0x000000ff
        /*0360*/ 	.word	0x00000030
        /*0364*/ 	.short	0x010a
        /*0366*/ 	.byte	0x21
	.zero		1


	//   ....[38]....
        /*0368*/ 	.word	0x000018c0
        /*036c*/ 	.word	0x000000ff
        /*0370*/ 	.word	0x00000030
        /*0374*/ 	.short	0x010a
        /*0376*/ 	.byte	0x08
	.zero		1


	//   ....[39]....
        /*0378*/ 	.word	0x000019d0
        /*037c*/ 	.word	0x000000ff
        /*0380*/ 	.word	0x000000a8
        /*0384*/ 	.short	0x0101
        /*0386*/ 	.byte	0x04
	.zero		1


	//   ....[40]....
        /*0388*/ 	.word	0x000019f0
        /*038c*/ 	.word	0x000000ff
        /*0390*/ 	.word	0x00000030
        /*0394*/ 	.short	0x010a
        /*0396*/ 	.byte	0x08
	.zero		1


	//   ....[41]....
        /*0398*/ 	.word	0x00001a70
        /*039c*/ 	.word	0x000000ff
        /*03a0*/ 	.word	0x00000030
        /*03a4*/ 	.short	0x010a
        /*03a6*/ 	.byte	0x11
	.zero		1


	//   ....[42]....
        /*03a8*/ 	.word	0x00001bc0
        /*03ac*/ 	.word	0x000000ff
        /*03b0*/ 	.word	0x00000030
        /*03b4*/ 	.short	0x010a
        /*03b6*/ 	.byte	0x08
	.zero		1


	//   ....[43]....
        /*03b8*/ 	.word	0x00001d00
        /*03bc*/ 	.word	0x00000002
        /*03c0*/ 	.word	0x000000b0
        /*03c4*/ 	.short	0x010a
        /*03c6*/ 	.byte	0xff
	.zero		1


	//   ....[44]....
        /*03c8*/ 	.word	0x00001dc0
        /*03cc*/ 	.word	0x00000002
        /*03d0*/ 	.word	0x00000000
        /*03d4*/ 	.short	0x0101
        /*03d6*/ 	.byte	0xff
	.zero		1


	//   ....[45]....
        /*03d8*/ 	.word	0x00002320
        /*03dc*/ 	.word	0x000000ff
        /*03e0*/ 	.word	0x00000000
        /*03e4*/ 	.short	0x010a
        /*03e6*/ 	.byte	0x05
	.zero		1


	//   ....[46]....
        /*03e8*/ 	.word	0x000023b0
        /*03ec*/ 	.word	0x000000ff
        /*03f0*/ 	.word	0x00000000
        /*03f4*/ 	.short	0x010a
        /*03f6*/ 	.byte	0x05
	.zero		1


	//   ....[47]....
        /*03f8*/ 	.word	0x00002440
        /*03fc*/ 	.word	0x000000ff
        /*0400*/ 	.word	0x00000000
        /*0404*/ 	.short	0x010a
        /*0406*/ 	.byte	0x05
	.zero		1


	//   ....[48]....
        /*0408*/ 	.word	0x000024d0
        /*040c*/ 	.word	0x000000ff
        /*0410*/ 	.word	0x00000000
        /*0414*/ 	.short	0x010a
        /*0416*/ 	.byte	0x05
	.zero		1


	//   ....[49]....
        /*0418*/ 	.word	0x00002560
        /*041c*/ 	.word	0x000000ff
        /*0420*/ 	.word	0x00000000
        /*0424*/ 	.short	0x010a
        /*0426*/ 	.byte	0x05
	.zero		1


	//   ....[50]....
        /*0428*/ 	.word	0x00002600
        /*042c*/ 	.word	0x00000000
        /*0430*/ 	.word	0x00000000
        /*0434*/ 	.short	0x010a
        /*0436*/ 	.byte	0xff
	.zero		1


	//   ....[51]....
        /*0438*/ 	.word	0x00002720
        /*043c*/ 	.word	0x00000000
        /*0440*/ 	.word	0x000000f0
        /*0444*/ 	.short	0x010a
        /*0446*/ 	.byte	0xff
	.zero		1


	//   ....[52]....
        /*0448*/ 	.word	0x00002780
        /*044c*/ 	.word	0x00000004
        /*0450*/ 	.word	0x00000000
        /*0454*/ 	.short	0x0101
        /*0456*/ 	.byte	0xff
	.zero		1


	//   ....[53]....
        /*0458*/ 	.word	0x000027a0
        /*045c*/ 	.word	0x000000ff
        /*0460*/ 	.word	0x000000c0
        /*0464*/ 	.short	0x010a
        /*0466*/ 	.byte	0x05
	.zero		1


	//   ....[54]....
        /*0468*/ 	.word	0x000028c0
        /*046c*/ 	.word	0x00000000
        /*0470*/ 	.word	0x000000b0
        /*0474*/ 	.short	0x010a
        /*0476*/ 	.byte	0xff
	.zero		1


	//   ....[55]....
        /*0478*/ 	.word	0x000029d0
        /*047c*/ 	.word	0x00000000
        /*0480*/ 	.word	0x00000000
        /*0484*/ 	.short	0x0101
        /*0486*/ 	.byte	0xff
	.zero		1


	//   ....[56]....
        /*0488*/ 	.word	0x00002a60
        /*048c*/ 	.word	0x000000ff
        /*0490*/ 	.word	0x000000c0
        /*0494*/ 	.short	0x0106
        /*0496*/ 	.byte	0x05
	.zero		1


	//   ....[57]....
        /*0498*/ 	.word	0x00002a80
        /*049c*/ 	.word	0x000000ff
        /*04a0*/ 	.word	0x000000c0
        /*04a4*/ 	.short	0x010a
        /*04a6*/ 	.byte	0x05
	.zero		1


	//   ....[58]....
        /*04a8*/ 	.word	0x00002b10
        /*04ac*/ 	.word	0x000000ff
        /*04b0*/ 	.word	0x000000c0
        /*04b4*/ 	.short	0x0106
        /*04b6*/ 	.byte	0x04
	.zero		1


	//   ....[59]....
        /*04b8*/ 	.word	0x00002b50
        /*04bc*/ 	.word	0x00000000
        /*04c0*/ 	.word	0x000000c0
        /*04c4*/ 	.short	0x010a
        /*04c6*/ 	.byte	0xff
	.zero		1


	//   ....[60]....
        /*04c8*/ 	.word	0x00003050
        /*04cc*/ 	.word	0x00000000
        /*04d0*/ 	.word	0x000000b0
        /*04d4*/ 	.short	0x010a
        /*04d6*/ 	.byte	0xff
	.zero		1


	//   ....[61]....
        /*04d8*/ 	.word	0x00003160
        /*04dc*/ 	.word	0x00000003
        /*04e0*/ 	.word	0x00000000
        /*04e4*/ 	.short	0x0101
        /*04e6*/ 	.byte	0xff
	.zero		1


	//   ....[62]....
        /*04e8*/ 	.word	0x00003170
        /*04ec*/ 	.word	0x000000ff
        /*04f0*/ 	.word	0x00000000
        /*04f4*/ 	.short	0x010a
        /*04f6*/ 	.byte	0x04
	.zero		1


	//   ....[63]....
        /*04f8*/ 	.word	0x00003190
        /*04fc*/ 	.word	0x000000ff
        /*0500*/ 	.word	0x000000e0
        /*0504*/ 	.short	0x010a
        /*0506*/ 	.byte	0x08
	.zero		1


	//   ....[64]....
        /*0508*/ 	.word	0x00003260
        /*050c*/ 	.word	0x000000ff
        /*0510*/ 	.word	0x00000000
        /*0514*/ 	.short	0x010a
        /*0516*/ 	.byte	0x07
	.zero		1


	//   ....[65]....
        /*0518*/ 	.word	0x000033a0
        /*051c*/ 	.word	0x000000ff
        /*0520*/ 	.word	0x00000000
        /*0524*/ 	.short	0x010a
        /*0526*/ 	.byte	0x04
	.zero		1


	//   ....[66]....
        /*0528*/ 	.word	0x00003590
        /*052c*/ 	.word	0x000000ff
        /*0530*/ 	.word	0x00000000
        /*0534*/ 	.short	0x010a
        /*0536*/ 	.byte	0x05
	.zero		1


	//   ....[67]....
        /*0538*/ 	.word	0x00003620
        /*053c*/ 	.word	0x000000ff
        /*0540*/ 	.word	0x00000000
        /*0544*/ 	.short	0x010a
        /*0546*/ 	.byte	0x07
	.zero		1


	//   ....[68]....
        /*0548*/ 	.word	0x00003aa0
        /*054c*/ 	.word	0x00000000
        /*0550*/ 	.word	0x000000b0
        /*0554*/ 	.short	0x010a
        /*0556*/ 	.byte	0xff
	.zero		1


	//   ....[69]....
        /*0558*/ 	.word	0x00003b60
        /*055c*/ 	.word	0x00000000
        /*0560*/ 	.word	0x00000000
        /*0564*/ 	.short	0x0101
        /*0566*/ 	.byte	0xff
	.zero		1


	//   ....[70]....
        /*0568*/ 	.word	0x00003e80
        /*056c*/ 	.word	0x000000ff
        /*0570*/ 	.word	0x000000a8
        /*0574*/ 	.short	0x010a
        /*0576*/ 	.byte	0x07
	.zero		1


	//   ....[71]....
        /*0578*/ 	.word	0x00004070
        /*057c*/ 	.word	0x000000ff
        /*0580*/ 	.word	0x00000080
        /*0584*/ 	.short	0x010a
        /*0586*/ 	.byte	0x07
	.zero		1


	//   ....[72]....
        /*0588*/ 	.word	0x000041e0
        /*058c*/ 	.word	0x000000ff
        /*0590*/ 	.word	0x00000060
        /*0594*/ 	.short	0x010b
        /*0596*/ 	.byte	0x07
	.zero		1


	//   ....[73]....
        /*0598*/ 	.word	0x000041f0
        /*059c*/ 	.word	0x000000ff
        /*05a0*/ 	.word	0x00000000
        /*05a4*/ 	.short	0x0101
        /*05a6*/ 	.byte	0x08
	.zero		1


	//   ....[74]....
        /*05a8*/ 	.word	0x00004210
        /*05ac*/ 	.word	0x000000ff
        /*05b0*/ 	.word	0x00000088
        /*05b4*/ 	.short	0x010a
        /*05b6*/ 	.byte	0x07
	.zero		1


	//   ....[75]....
        /*05b8*/ 	.word	0x00004370
        /*05bc*/ 	.word	0x000000ff
        /*05c0*/ 	.word	0x00000068
        /*05c4*/ 	.short	0x010b
        /*05c6*/ 	.byte	0x07
	.zero		1


	//   ....[76]....
        /*05c8*/ 	.word	0x00004380
        /*05cc*/ 	.word	0x000000ff
        /*05d0*/ 	.word	0x00000000
        /*05d4*/ 	.short	0x0101
        /*05d6*/ 	.byte	0x08
	.zero		1


	//   ....[77]....
        /*05d8*/ 	.word	0x00004390
        /*05dc*/ 	.word	0x000000ff
        /*05e0*/ 	.word	0x00000090
        /*05e4*/ 	.short	0x010a
        /*05e6*/ 	.byte	0x07
	.zero		1


	//   ....[78]....
        /*05e8*/ 	.word	0x00004530
        /*05ec*/ 	.word	0x000000ff
        /*05f0*/ 	.word	0x00000070
        /*05f4*/ 	.short	0x010b
        /*05f6*/ 	.byte	0x07
	.zero		1


	//   ....[79]....
        /*05f8*/ 	.word	0x000045a0
        /*05fc*/ 	.word	0x000000ff
        /*0600*/ 	.word	0x00000000
        /*0604*/ 	.short	0x0101
        /*0606*/ 	.byte	0x08
	.zero		1


	//   ....[80]....
        /*0608*/ 	.word	0x000045d0
        /*060c*/ 	.word	0x000000ff
        /*0610*/ 	.word	0x00000098
        /*0614*/ 	.short	0x010a
        /*0616*/ 	.byte	0x07
	.zero		1


	//   ....[81]....
        /*0618*/ 	.word	0x000047e0
        /*061c*/ 	.word	0x000000ff
        /*0620*/ 	.word	0x00000078
        /*0624*/ 	.short	0x010b
        /*0626*/ 	.byte	0x07
	.zero		1


	//   ....[82]....
        /*0628*/ 	.word	0x00004800
        /*062c*/ 	.word	0x000000ff
        /*0630*/ 	.word	0x00000000
        /*0634*/ 	.short	0x0101
        /*0636*/ 	.byte	0x0d
	.zero		1


	//   ....[83]....
        /*0638*/ 	.word	0x00004830
        /*063c*/ 	.word	0x000000ff
        /*0640*/ 	.word	0x00000080
        /*0644*/ 	.short	0x010a
        /*0646*/ 	.byte	0x07
	.zero		1


	//   ....[84]....
        /*0648*/ 	.word	0x00004850
        /*064c*/ 	.word	0x000000ff
        /*0650*/ 	.word	0x00000088
        /*0654*/ 	.short	0x010a
        /*0656*/ 	.byte	0x07
	.zero		1


	//   ....[85]....
        /*0658*/ 	.word	0x00004870
        /*065c*/ 	.word	0x000000ff
        /*0660*/ 	.word	0x00000090
        /*0664*/ 	.short	0x010a
        /*0666*/ 	.byte	0x07
	.zero		1


	//   ....[86]....
        /*0668*/ 	.word	0x000048b0
        /*066c*/ 	.word	0x00000000
        /*0670*/ 	.word	0x00000098
        /*0674*/ 	.short	0x010a
        /*0676*/ 	.byte	0xff
	.zero		1


	//   ....[87]....
        /*0678*/ 	.word	0x00004c10
        /*067c*/ 	.word	0x00000000
        /*0680*/ 	.word	0x000000b0
        /*0684*/ 	.short	0x010a
        /*0686*/ 	.byte	0xff
	.zero		1


	//   ....[88]....
        /*0688*/ 	.word	0x00004d20
        /*068c*/ 	.word	0x00000000
        /*0690*/ 	.word	0x00000000
        /*0694*/ 	.short	0x0101
        /*0696*/ 	.byte	0xff
	.zero		1


	//   ....[89]....
        /*0698*/ 	.word	0x000057d0
        /*069c*/ 	.word	0x000000ff
        /*06a0*/ 	.word	0x00000060
        /*06a4*/ 	.short	0x010a
        /*06a6*/ 	.byte	0x30
	.zero		1


	//   ....[90]....
        /*06a8*/ 	.word	0x000058b0
        /*06ac*/ 	.word	0x00000057
        /*06b0*/ 	.word	0x000000d0
        /*06b4*/ 	.short	0x010a
        /*06b6*/ 	.byte	0xff
	.zero		1


	//   ....[91]....
        /*06b8*/ 	.word	0x00005a70
        /*06bc*/ 	.word	0x000000ff
        /*06c0*/ 	.word	0x00000060
        /*06c4*/ 	.short	0x010a
        /*06c6*/ 	.byte	0x30
	.zero		1


	//   ....[92]....
        /*06c8*/ 	.word	0x00005ba0
        /*06cc*/ 	.word	0x00000057
        /*06d0*/ 	.word	0x000000d0
        /*06d4*/ 	.short	0x010a
        /*06d6*/ 	.byte	0xff
	.zero		1


	//   ....[93]....
        /*06d8*/ 	.word	0x00006db0
        /*06dc*/ 	.word	0x00000000
        /*06e0*/ 	.word	0x00000000
        /*06e4*/ 	.short	0x0101
        /*06e6*/ 	.byte	0xff
	.zero		1


	//   ....[94]....
        /*06e8*/ 	.word	0x00006dc0
        /*06ec*/ 	.word	0x00000003
        /*06f0*/ 	.word	0x00000060
        /*06f4*/ 	.short	0x010a
        /*06f6*/ 	.byte	0xff
	.zero		1


	//   ....[95]....
        /*06f8*/ 	.word	0x00006ea0
        /*06fc*/ 	.word	0x00000003
        /*0700*/ 	.word	0x00000060
        /*0704*/ 	.short	0x010a
        /*0706*/ 	.byte	0xff
	.zero		1


	//   ....[96]....
        /*0708*/ 	.word	0x000081d0
        /*070c*/ 	.word	0x00000055
        /*0710*/ 	.word	0x00000000
        /*0714*/ 	.short	0x0101
        /*0716*/ 	.byte	0xff
	.zero		1


	//   ....[97]....
        /*0718*/ 	.word	0x000081f0
        /*071c*/ 	.word	0x00000000
        /*0720*/ 	.word	0x00000060
        /*0724*/ 	.short	0x010a
        /*0726*/ 	.byte	0xff
	.zero		1


	//   ....[98]....
        /*0728*/ 	.word	0x000082c0
        /*072c*/ 	.word	0x00000000
        /*0730*/ 	.word	0x00000060
        /*0734*/ 	.short	0x010a
        /*0736*/ 	.byte	0xff
	.zero		1


	//   ....[99]....
        /*0738*/ 	.word	0x000095f0
        /*073c*/ 	.word	0x00000054
        /*0740*/ 	.word	0x00000000
        /*0744*/ 	.short	0x0101
        /*0746*/ 	.byte	0xff
	.zero		1


	//   ....[100]....
        /*0748*/ 	.word	0x00009610
        /*074c*/ 	.word	0x00000003
        /*0750*/ 	.word	0x00000060
        /*0754*/ 	.short	0x010a
        /*0756*/ 	.byte	0xff
	.zero		1


	//   ....[101]....
        /*0758*/ 	.word	0x000096e0
        /*075c*/ 	.word	0x00000003
        /*0760*/ 	.word	0x00000060
        /*0764*/ 	.short	0x010a
        /*0766*/ 	.byte	0xff
	.zero		1


	//   ....[102]....
        /*0768*/ 	.word	0x00009ac0
        /*076c*/ 	.word	0x000000ff
        /*0770*/ 	.word	0x00000000
        /*0774*/ 	.short	0x0101
        /*0776*/ 	.byte	0x05
	.zero		1


	//   ....[103]....
        /*0778*/ 	.word	0x0000aa60
        /*077c*/ 	.word	0x00000000
        /*0780*/ 	.word	0x00000000
        /*0784*/ 	.short	0x0101
        /*0786*/ 	.byte	0xff
	.zero		1


	//   ....[104]....
        /*0788*/ 	.word	0x0000acd0
        /*078c*/ 	.word	0x000000ff
        /*0790*/ 	.word	0x00000000
        /*0794*/ 	.short	0x0101
        /*0796*/ 	.byte	0x04
	.zero		1


	//   ....[105]....
        /*0798*/ 	.word	0x0000acf0
        /*079c*/ 	.word	0x00000003
        /*07a0*/ 	.word	0x00000100
        /*07a4*/ 	.short	0x010a
        /*07a6*/ 	.byte	0xff
	.zero		1


	//   ....[106]....
        /*07a8*/ 	.word	0x0000ad50
        /*07ac*/ 	.word	0x00000002
        /*07b0*/ 	.word	0x00000030
        /*07b4*/ 	.short	0x010a
        /*07b6*/ 	.byte	0xff
	.zero		1


	//   ....[107]....
        /*07b8*/ 	.word	0x0000adb0
        /*07bc*/ 	.word	0x00000002
        /*07c0*/ 	.word	0x00000030
        /*07c4*/ 	.short	0x010a
        /*07c6*/ 	.byte	0xff
	.zero		1


	//   ....[108]....
        /*07c8*/ 	.word	0x0000ae00
        /*07cc*/ 	.word	0x00000002
        /*07d0*/ 	.word	0x000000b0
        /*07d4*/ 	.short	0x010a
        /*07d6*/ 	.byte	0xff
	.zero		1


	//   ....[109]....
        /*07d8*/ 	.word	0x0000ae60
        /*07dc*/ 	.word	0x00000000
        /*07e0*/ 	.word	0x00000000
        /*07e4*/ 	.short	0x010a
        /*07e6*/ 	.byte	0xff
	.zero		1


	//   ....[110]....
        /*07e8*/ 	.word	0x0000aec0
        /*07ec*/ 	.word	0x00000000
        /*07f0*/ 	.word	0x00000000
        /*07f4*/ 	.short	0x010a
        /*07f6*/ 	.byte	0xff
	.zero		1


	//   ....[111]....
        /*07f8*/ 	.word	0x0000af20
        /*07fc*/ 	.word	0x00000000
        /*0800*/ 	.word	0x00000000
        /*0804*/ 	.short	0x010a
        /*0806*/ 	.byte	0xff
	.zero		1


	//   ....[112]....
        /*0808*/ 	.word	0x0000af80
        /*080c*/ 	.word	0x00000000
        /*0810*/ 	.word	0x00000000
        /*0814*/ 	.short	0x010a
        /*0816*/ 	.byte	0xff
	.zero		1


	//   ....[113]....
        /*0818*/ 	.word	0x0000afe0
        /*081c*/ 	.word	0x00000000
        /*0820*/ 	.word	0x00000000
        /*0824*/ 	.short	0x010a
        /*0826*/ 	.byte	0xff
	.zero		1


	//   ....[114]....
        /*0828*/ 	.word	0x0000b030
        /*082c*/ 	.word	0x00000000
        /*0830*/ 	.word	0x000000f0
        /*0834*/ 	.short	0x010a
        /*0836*/ 	.byte	0xff
	.zero		1


	//   ....[115]....
        /*0838*/ 	.word	0x0000b090
        /*083c*/ 	.word	0x00000000
        /*0840*/ 	.word	0x000000c0
        /*0844*/ 	.short	0x010a
        /*0846*/ 	.byte	0xff
	.zero		1


	//   ....[116]....
        /*0848*/ 	.word	0x0000b0e0
        /*084c*/ 	.word	0x00000000
        /*0850*/ 	.word	0x000000b0
        /*0854*/ 	.short	0x010a
        /*0856*/ 	.byte	0xff
	.zero		1


	//   ....[117]....
        /*0858*/ 	.word	0x0000b140
        /*085c*/ 	.word	0x00000000
        /*0860*/ 	.word	0x000000c0
        /*0864*/ 	.short	0x010a
        /*0866*/ 	.byte	0xff
	.zero		1


	//   ....[118]....
        /*0868*/ 	.word	0x0000b190
        /*086c*/ 	.word	0x00000000
        /*0870*/ 	.word	0x000000b0
        /*0874*/ 	.short	0x010a
        /*0876*/ 	.byte	0xff
	.zero		1


	//   ....[119]....
        /*0878*/ 	.word	0x0000b1f0
        /*087c*/ 	.word	0x00000003
        /*0880*/ 	.word	0x000000e0
        /*0884*/ 	.short	0x010a
        /*0886*/ 	.byte	0xff
	.zero		1


	//   ....[120]....
        /*0888*/ 	.word	0x0000b250
        /*088c*/ 	.word	0x00000000
        /*0890*/ 	.word	0x00000000
        /*0894*/ 	.short	0x010a
        /*0896*/ 	.byte	0xff
	.zero		1


	//   ....[121]....
        /*0898*/ 	.word	0x0000b2b0
        /*089c*/ 	.word	0x00000000
        /*08a0*/ 	.word	0x00000000
        /*08a4*/ 	.short	0x010a
        /*08a6*/ 	.byte	0xff
	.zero		1


	//   ....[122]....
        /*08a8*/ 	.word	0x0000b310
        /*08ac*/ 	.word	0x00000000
        /*08b0*/ 	.word	0x00000000
        /*08b4*/ 	.short	0x010a
        /*08b6*/ 	.byte	0xff
	.zero		1


	//   ....[123]....
        /*08b8*/ 	.word	0x0000b360
        /*08bc*/ 	.word	0x00000000
        /*08c0*/ 	.word	0x000000b0
        /*08c4*/ 	.short	0x010a
        /*08c6*/ 	.byte	0xff
	.zero		1


	//   ....[124]....
        /*08c8*/ 	.word	0x0000b3c0
        /*08cc*/ 	.word	0x00000000
        /*08d0*/ 	.word	0x000000a8
        /*08d4*/ 	.short	0x010a
        /*08d6*/ 	.byte	0xff
	.zero		1


	//   ....[125]....
        /*08d8*/ 	.word	0x0000b420
        /*08dc*/ 	.word	0x00000003
        /*08e0*/ 	.word	0x00000080
        /*08e4*/ 	.short	0x010a
        /*08e6*/ 	.byte	0xff
	.zero		1


	//   ....[126]....
        /*08e8*/ 	.word	0x0000b480
        /*08ec*/ 	.word	0x00000003
        /*08f0*/ 	.word	0x00000088
        /*08f4*/ 	.short	0x010a
        /*08f6*/ 	.byte	0xff
	.zero		1


	//   ....[127]....
        /*08f8*/ 	.word	0x0000b4e0
        /*08fc*/ 	.word	0x00000003
        /*0900*/ 	.word	0x00000090
        /*0904*/ 	.short	0x010a
        /*0906*/ 	.byte	0xff
	.zero		1


	//   ....[128]....
        /*0908*/ 	.word	0x0000b540
        /*090c*/ 	.word	0x00000003
        /*0910*/ 	.word	0x00000098
        /*0914*/ 	.short	0x010a
        /*0916*/ 	.byte	0xff
	.zero		1


	//   ....[129]....
        /*0918*/ 	.word	0x0000b5a0
        /*091c*/ 	.word	0x00000000
        /*0920*/ 	.word	0x00000080
        /*0924*/ 	.short	0x010a
        /*0926*/ 	.byte	0xff
	.zero		1


	//   ....[130]....
        /*0928*/ 	.word	0x0000b600
        /*092c*/ 	.word	0x00000000
        /*0930*/ 	.word	0x00000088
        /*0934*/ 	.short	0x010a
        /*0936*/ 	.byte	0xff
	.zero		1


	//   ....[131]....
        /*0938*/ 	.word	0x0000b660
        /*093c*/ 	.word	0x00000000
        /*0940*/ 	.word	0x00000090
        /*0944*/ 	.short	0x010a
        /*0946*/ 	.byte	0xff
	.zero		1


	//   ....[132]....
        /*0948*/ 	.word	0x0000b6b0
        /*094c*/ 	.word	0x00000000
        /*0950*/ 	.word	0x000000b0
        /*0954*/ 	.short	0x010a
        /*0956*/ 	.byte	0xff
	.zero		1


	//   ....[133]....
        /*0958*/ 	.word	0x0000b710
        /*095c*/ 	.word	0x00000002
        /*0960*/ 	.word	0x00000060
        /*0964*/ 	.short	0x010a
        /*0966*/ 	.byte	0xff
	.zero		1


	//   ....[134]....
        /*0968*/ 	.word	0x0000b760
        /*096c*/ 	.word	0x00000057
        /*0970*/ 	.word	0x000000d0
        /*0974*/ 	.short	0x010a
        /*0976*/ 	.byte	0xff
	.zero		1


	//   ....[135]....
        /*0978*/ 	.word	0x0000b7b0
        /*097c*/ 	.word	0x00000003
        /*0980*/ 	.word	0x00000060
        /*0984*/ 	.short	0x010a
        /*0986*/ 	.byte	0xff
	.zero		1


	//   ....[136]....
        /*0988*/ 	.word	0x0000b800
        /*098c*/ 	.word	0x00000000
        /*0990*/ 	.word	0x00000060
        /*0994*/ 	.short	0x010a
        /*0996*/ 	.byte	0xff
	.zero		1


	//   ....[137]....
        /*0998*/ 	.word	0x0000b850
        /*099c*/ 	.word	0x00000003
        /*09a0*/ 	.word	0x00000060
        /*09a4*/ 	.short	0x010a
        /*09a6*/ 	.byte	0xff
	.zero		1


	//----- nvinfo : EIATTR_NUM_MBARRIERS
	.align		4
.L_47:
        /*09a8*/ 	.byte	0x03, 0x38
        /*09aa*/ 	.short	0x0022


	//----- nvinfo : EIATTR_EXIT_INSTR_OFFSETS
	.align		4
        /*09ac*/ 	.byte	0x04, 0x1c
        /*09ae*/ 	.short	(.L_49 - .L_48)


	//   ....[0]....
.L_48:
        /*09b0*/ 	.word	0x00002630


	//   ....[1]....
        /*09b4*/ 	.word	0x00002b20


	//   ....[2]....
        /*09b8*/ 	.word	0x00002b80


	//   ....[3]....
        /*09bc*/ 	.word	0x00003880


	//   ....[4]....
        /*09c0*/ 	.word	0x000048e0


	//   ....[5]....
        /*09c4*/ 	.word	0x00004920


	//   ....[6]....
        /*09c8*/ 	.word	0x0000abc0


	//   ....[7]....
        /*09cc*/ 	.word	0x0000ac40


	//   ....[8]....
        /*09d0*/ 	.word	0x0000ac70


	//   ....[9]....
        /*09d4*/ 	.word	0x0000ace0


	//----- nvinfo : EIATTR_MAX_THREADS
	.align		4
.L_49:
        /*09d8*/ 	.byte	0x04, 0x05
        /*09da*/ 	.short	(.L_51 - .L_50)
.L_50:
        /*09dc*/ 	.word	0x00000100
        /*09e0*/ 	.word	0x00000001
        /*09e4*/ 	.word	0x00000001


	//----- nvinfo : EIATTR_CRS_STACK_SIZE
	.align		4
.L_51:
        /*09e8*/ 	.byte	0x04, 0x1e
        /*09ea*/ 	.short	(.L_53 - .L_52)
.L_52:
        /*09ec*/ 	.word	0x00000000


	//----- nvinfo : EIATTR_CBANK_PARAM_SIZE
	.align		4
.L_53:
        /*09f0*/ 	.byte	0x03, 0x19
        /*09f2*/ 	.short	0x0800


	//----- nvinfo : EIATTR_PARAM_CBANK
	.align		4
        /*09f4*/ 	.byte	0x04, 0x0a
        /*09f6*/ 	.short	(.L_55 - .L_54)
	.align		4
.L_54:
        /*09f8*/ 	.word	index@(.nv.constant0._ZN7cutlass13device_kernelINS_4gemm6kernel13GemmUniversalIN4cute5tupleIJiiiiEEENS1_10collective13CollectiveMmaINS1_35MainloopSm100TmaUmmaWarpSpecializedILi6ELi2ELi2ENS5_IJNS4_1CILi1EEESB_SB_EEEEENS5_IJNSA_ILi128EEENSA_ILi256EEENSA_ILi32EEEEEENS_10bfloat16_tENS5_IJlSB_lEEESI_SJ_NS4_8TiledMMAINS4_8MMA_AtomIJNS4_20SM100_MMA_F16BF16_SSISI_SI_fLi128ELi256ELNS4_4UMMA5MajorE0ELSO_0ELNSN_7ScaleInE0ELSP_0EEEEEENS4_6LayoutISC_NS5_IJNSA_ILi0EEEST_ST_EEEEENS5_IJNS4_10UnderscoreESW_SW_EEEEENS4_13SM90_TMA_LOADENS4_14ComposedLayoutINS4_7SwizzleILi2ELi4ELi3EEENS4_18smem_ptr_flag_bitsILi16EEENSS_INS5_IJNSA_ILi8EEESG_EEENS5_IJSG_SB_EEEEEEEvNS4_8identityESZ_S19_vS1A_EENS_8epilogue10collective18CollectiveEpilogueINS1C_23Sm100TmaWarpSpecializedILi4ELi2ELi64ELb1ELb0EEEJSH_NS5_IJNSS_ISE_SB_EENSS_INSA_ILi64EEESB_EEEEESI_SJ_SI_SJ_NS1C_6fusion15FusionCallbacksIS1G_NS1L_17LinearCombinationISI_fSI_fLNS_15FloatRoundStyleE2EEESH_S1K_JEEENS4_5SM1004TMEM4LOAD26SM100_TMEM_LOAD_32dp32b64xESZ_NS10_INS11_ILi3ELi4ELi3EEES14_NSS_INS5_IJS15_S1I_EEENS5_IJS1I_SB_EEEEEEENS4_39AutoVectorizingCopyWithAssumedAlignmentILi128EEENS4_14SM90_TMA_STOREES1Z_S21_S21_EEEvvEEEEvNT_6ParamsE)
        /*09fc*/ 	.short	0x0380
        /*09fe*/ 	.short	0x0800


	//----- nvinfo : EIATTR_SW_WAR
	.align		4
.L_55:
        /*0a00*/ 	.byte	0x04, 0x36
        /*0a02*/ 	.short	(.L_57 - .L_56)
.L_56:
        /*0a04*/ 	.word	0x00000008
.L_57:


//--------------------- .nv.callgraph             --------------------------
	.section	.nv.callgraph,"",@"SHT_CUDA_CALLGRAPH"
	.align	4
	.sectionentsize	8
	.align		4
        /*0000*/ 	.word	0x00000000
	.align		4
        /*0004*/ 	.word	0xffffffff
	.align		4
        /*0008*/ 	.word	index@(_ZN7cutlass13device_kernelINS_4gemm6kernel13GemmUniversalIN4cute5tupleIJiiiiEEENS1_10collective13CollectiveMmaINS1_35MainloopSm100TmaUmmaWarpSpecializedILi6ELi2ELi2ENS5_IJNS4_1CILi1EEESB_SB_EEEEENS5_IJNSA_ILi128EEENSA_ILi256EEENSA_ILi32EEEEEENS_10bfloat16_tENS5_IJlSB_lEEESI_SJ_NS4_8TiledMMAINS4_8MMA_AtomIJNS4_20SM100_MMA_F16BF16_SSISI_SI_fLi128ELi256ELNS4_4UMMA5MajorE0ELSO_0ELNSN_7ScaleInE0ELSP_0EEEEEENS4_6LayoutISC_NS5_IJNSA_ILi0EEEST_ST_EEEEENS5_IJNS4_10UnderscoreESW_SW_EEEEENS4_13SM90_TMA_LOADENS4_14ComposedLayoutINS4_7SwizzleILi2ELi4ELi3EEENS4_18smem_ptr_flag_bitsILi16EEENSS_INS5_IJNSA_ILi8EEESG_EEENS5_IJSG_SB_EEEEEEEvNS4_8identityESZ_S19_vS1A_EENS_8epilogue10collective18CollectiveEpilogueINS1C_23Sm100TmaWarpSpecializedILi4ELi2ELi64ELb1ELb0EEEJSH_NS5_IJNSS_ISE_SB_EENSS_INSA_ILi64EEESB_EEEEESI_SJ_SI_SJ_NS1C_6fusion15FusionCallbacksIS1G_NS1L_17LinearCombinationISI_fSI_fLNS_15FloatRoundStyleE2EEESH_S1K_JEEENS4_5SM1004TMEM4LOAD26SM100_TMEM_LOAD_32dp32b64xESZ_NS10_INS11_ILi3ELi4ELi3EEES14_NSS_INS5_IJS15_S1I_EEENS5_IJS1I_SB_EEEEEEENS4_39AutoVectorizingCopyWithAssumedAlignmentILi128EEENS4_14SM90_TMA_STOREES1Z_S21_S21_EEEvvEEEEvNT_6ParamsE)
	.align		4
        /*000c*/ 	.word	index@(__assertfail)
	.align		4
        /*0010*/ 	.word	0x00000000
	.align		4
        /*0014*/ 	.word	0xfffffffe
	.align		4
        /*0018*/ 	.word	0x00000000
	.align		4
        /*001c*/ 	.word	0xfffffffd
	.align		4
        /*0020*/ 	.word	0x00000000
	.align		4
        /*0024*/ 	.word	0xfffffffc


//--------------------- .nv.constant4             --------------------------
	.section	.nv.constant4,"a",@progbits
	.align	8
	.align		8
.nv.constant4:
        /*0000*/ 	.dword	__assertfail
	.align		8
        /*0008*/ 	.dword	__unnamed_1
	.align		8
        /*0010*/ 	.dword	__unnamed_2
	.align		8
        /*0018*/ 	.dword	_ZN40_INTERNAL_7c22b544_4_k_cu_9f72e03d_343094cuda3std3__45__cpo5beginE
	.align		8
        /*0020*/ 	.dword	_ZN40_INTERNAL_7c22b544_4_k_cu_9f72e03d_343094cuda3std3__45__cpo3endE
	.align		8
        /*0028*/ 	.dword	_ZN40_INTERNAL_7c22b544_4_k_cu_9f72e03d_343094cuda3std3__45__cpo6cbeginE
	.align		8
        /*0030*/ 	.dword	_ZN40_INTERNAL_7c22b544_4_k_cu_9f72e03d_343094cuda3std3__45__cpo4cendE
	.align		8
        /*0038*/ 	.dword	_ZN40_INTERNAL_7c22b544_4_k_cu_9f72e03d_343094cuda3std3__442_GLOBAL__N__7c22b544_4_k_cu_9f72e03d_343096ignoreE
	.align		8
        /*0040*/ 	.dword	_ZN40_INTERNAL_7c22b544_4_k_cu_9f72e03d_343094cuda3std3__419piecewise_constructE
	.align		8
        /*0048*/ 	.dword	_ZN40_INTERNAL_7c22b544_4_k_cu_9f72e03d_343094cuda3std3__48in_placeE
	.align		8
        /*0050*/ 	.dword	_ZN40_INTERNAL_7c22b544_4_k_cu_9f72e03d_343094cuda3std6ranges3__45__cpo4swapE
	.align		8
        /*0058*/ 	.dword	_ZN40_INTERNAL_7c22b544_4_k_cu_9f72e03d_343094cuda3std6ranges3__45__cpo9iter_moveE
	.align		8
        /*0060*/ 	.dword	_ZN40_INTERNAL_7c22b544_4_k_cu_9f72e03d_343094cute7productE
	.align		8
        /*0068*/ 	.dword	_ZN40_INTERNAL_7c22b544_4_k_cu_9f72e03d_343094cute1_E
	.align		8
        /*0070*/ 	.dword	$str$25
	.align		8
        /*0078*/ 	.dword	$str$26
	.align		8
        /*0080*/ 	.dword	$str$27
	.align		8
        /*0088*/ 	.dword	$str$28


//--------------------- .text._ZN7cutlass13device_kernelINS_4gemm6kernel13GemmUniversalIN4cute5tupleIJiiiiEEENS1_10collective13CollectiveMmaINS1_35MainloopSm100TmaUmmaWarpSpecializedILi6ELi2ELi2ENS5_IJNS4_1CILi1EEESB_SB_EEEEENS5_IJNSA_ILi128EEENSA_ILi256EEENSA_ILi32EEEEEENS_10bfloat16_tENS5_IJlSB_lEEESI_SJ_NS4_8TiledMMAINS4_8MMA_AtomIJNS4_20SM100_MMA_F16BF16_SSISI_SI_fLi128ELi256ELNS4_4UMMA5MajorE0ELSO_0ELNSN_7ScaleInE0ELSP_0EEEEEENS4_6LayoutISC_NS5_IJNSA_ILi0EEEST_ST_EEEEENS5_IJNS4_10UnderscoreESW_SW_EEEEENS4_13SM90_TMA_LOADENS4_14ComposedLayoutINS4_7SwizzleILi2ELi4ELi3EEENS4_18smem_ptr_flag_bitsILi16EEENSS_INS5_IJNSA_ILi8EEESG_EEENS5_IJSG_SB_EEEEEEEvNS4_8identityESZ_S19_vS1A_EENS_8epilogue10collective18CollectiveEpilogueINS1C_23Sm100TmaWarpSpecializedILi4ELi2ELi64ELb1ELb0EEEJSH_NS5_IJNSS_ISE_SB_EENSS_INSA_ILi64EEESB_EEEEESI_SJ_SI_SJ_NS1C_6fusion15FusionCallbacksIS1G_NS1L_17LinearCombinationISI_fSI_fLNS_15FloatRoundStyleE2EEESH_S1K_JEEENS4_5SM1004TMEM4LOAD26SM100_TMEM_LOAD_32dp32b64xESZ_NS10_INS11_ILi3ELi4ELi3EEES14_NSS_INS5_IJS15_S1I_EEENS5_IJS1I_SB_EEEEEEENS4_39AutoVectorizingCopyWithAssumedAlignmentILi128EEENS4_14SM90_TMA_STOREES1Z_S21_S21_EEEvvEEEEvNT_6ParamsE --------------------------
	.section	.text._ZN7cutlass13device_kernelINS_4gemm6kernel13GemmUniversalIN4cute5tupleIJiiiiEEENS1_10collective13CollectiveMmaINS1_35MainloopSm100TmaUmmaWarpSpecializedILi6ELi2ELi2ENS5_IJNS4_1CILi1EEESB_SB_EEEEENS5_IJNSA_ILi128EEENSA_ILi256EEENSA_ILi32EEEEEENS_10bfloat16_tENS5_IJlSB_lEEESI_SJ_NS4_8TiledMMAINS4_8MMA_AtomIJNS4_20SM100_MMA_F16BF16_SSISI_SI_fLi128ELi256ELNS4_4UMMA5MajorE0ELSO_0ELNSN_7ScaleInE0ELSP_0EEEEEENS4_6LayoutISC_NS5_IJNSA_ILi0EEEST_ST_EEEEENS5_IJNS4_10UnderscoreESW_SW_EEEEENS4_13SM90_TMA_LOADENS4_14ComposedLayoutINS4_7SwizzleILi2ELi4ELi3EEENS4_18smem_ptr_flag_bitsILi16EEENSS_INS5_IJNSA_ILi8EEESG_EEENS5_IJSG_SB_EEEEEEEvNS4_8identityESZ_S19_vS1A_EENS_8epilogue10collective18CollectiveEpilogueINS1C_23Sm100TmaWarpSpecializedILi4ELi2ELi64ELb1ELb0EEEJSH_NS5_IJNSS_ISE_SB_EENSS_INSA_ILi64EEESB_EEEEESI_SJ_SI_SJ_NS1C_6fusion15FusionCallbacksIS1G_NS1L_17LinearCombinationISI_fSI_fLNS_15FloatRoundStyleE2EEESH_S1K_JEEENS4_5SM1004TMEM4LOAD26SM100_TMEM_LOAD_32dp32b64xESZ_NS10_INS11_ILi3ELi4ELi3EEES14_NSS_INS5_IJS15_S1I_EEENS5_IJS1I_SB_EEEEEEENS4_39AutoVectorizingCopyWithAssumedAlignmentILi128EEENS4_14SM90_TMA_STOREES1Z_S21_S21_EEEvvEEEEvNT_6ParamsE,"ax",@progbits
	.align	128
.text._ZN7cutlass13device_kernelINS_4gemm6kernel13GemmUniversalIN4cute5tupleIJiiiiEEENS1_10collective13CollectiveMmaINS1_35MainloopSm100TmaUmmaWarpSpecializedILi6ELi2ELi2ENS5_IJNS4_1CILi1EEESB_SB_EEEEENS5_IJNSA_ILi128EEENSA_ILi256EEENSA_ILi32EEEEEENS_10bfloat16_tENS5_IJlSB_lEEESI_SJ_NS4_8TiledMMAINS4_8MMA_AtomIJNS4_20SM100_MMA_F16BF16_SSISI_SI_fLi128ELi256ELNS4_4UMMA5MajorE0ELSO_0ELNSN_7ScaleInE0ELSP_0EEEEEENS4_6LayoutISC_NS5_IJNSA_ILi0EEEST_ST_EEEEENS5_IJNS4_10UnderscoreESW_SW_EEEEENS4_13SM90_TMA_LOADENS4_14ComposedLayoutINS4_7SwizzleILi2ELi4ELi3EEENS4_18smem_ptr_flag_bitsILi16EEENSS_INS5_IJNSA_ILi8EEESG_EEENS5_IJSG_SB_EEEEEEEvNS4_8identityESZ_S19_vS1A_EENS_8epilogue10collective18CollectiveEpilogueINS1C_23Sm100TmaWarpSpecializedILi4ELi2ELi64ELb1ELb0EEEJSH_NS5_IJNSS_ISE_SB_EENSS_INSA_ILi64EEESB_EEEEESI_SJ_SI_SJ_NS1C_6fusion15FusionCallbacksIS1G_NS1L_17LinearCombinationISI_fSI_fLNS_15FloatRoundStyleE2EEESH_S1K_JEEENS4_5SM1004TMEM4LOAD26SM100_TMEM_LOAD_32dp32b64xESZ_NS10_INS11_ILi3ELi4ELi3EEES14_NSS_INS5_IJS15_S1I_EEENS5_IJS1I_SB_EEEEEEENS4_39AutoVectorizingCopyWithAssumedAlignmentILi128EEENS4_14SM90_TMA_STOREES1Z_S21_S21_EEEvvEEEEvNT_6ParamsE:
        .type           _ZN7cutlass13device_kernelINS_4gemm6kernel13GemmUniversalIN4cute5tupleIJiiiiEEENS1_10collective13CollectiveMmaINS1_35MainloopSm100TmaUmmaWarpSpecializedILi6ELi2ELi2ENS5_IJNS4_1CILi1EEESB_SB_EEEEENS5_IJNSA_ILi128EEENSA_ILi256EEENSA_ILi32EEEEEENS_10bfloat16_tENS5_IJlSB_lEEESI_SJ_NS4_8TiledMMAINS4_8MMA_AtomIJNS4_20SM100_MMA_F16BF16_SSISI_SI_fLi128ELi256ELNS4_4UMMA5MajorE0ELSO_0ELNSN_7ScaleInE0ELSP_0EEEEEENS4_6LayoutISC_NS5_IJNSA_ILi0EEEST_ST_EEEEENS5_IJNS4_10UnderscoreESW_SW_EEEEENS4_13SM90_TMA_LOADENS4_14ComposedLayoutINS4_7SwizzleILi2ELi4ELi3EEENS4_18smem_ptr_flag_bitsILi16EEENSS_INS5_IJNSA_ILi8EEESG_EEENS5_IJSG_SB_EEEEEEEvNS4_8identityESZ_S19_vS1A_EENS_8epilogue10collective18CollectiveEpilogueINS1C_23Sm100TmaWarpSpecializedILi4ELi2ELi64ELb1ELb0EEEJSH_NS5_IJNSS_ISE_SB_EENSS_INSA_ILi64EEESB_EEEEESI_SJ_SI_SJ_NS1C_6fusion15FusionCallbacksIS1G_NS1L_17LinearCombinationISI_fSI_fLNS_15FloatRoundStyleE2EEESH_S1K_JEEENS4_5SM1004TMEM4LOAD26SM100_TMEM_LOAD_32dp32b64xESZ_NS10_INS11_ILi3ELi4ELi3EEES14_NSS_INS5_IJS15_S1I_EEENS5_IJS1I_SB_EEEEEEENS4_39AutoVectorizingCopyWithAssumedAlignmentILi128EEENS4_14SM90_TMA_STOREES1Z_S21_S21_EEEvvEEEEvNT_6ParamsE,@function
        .size           _ZN7cutlass13device_kernelINS_4gemm6kernel13GemmUniversalIN4cute5tupleIJiiiiEEENS1_10collective13CollectiveMmaINS1_35MainloopSm100TmaUmmaWarpSpecializedILi6ELi2ELi2ENS5_IJNS4_1CILi1EEESB_SB_EEEEENS5_IJNSA_ILi128EEENSA_ILi256EEENSA_ILi32EEEEEENS_10bfloat16_tENS5_IJlSB_lEEESI_SJ_NS4_8TiledMMAINS4_8MMA_AtomIJNS4_20SM100_MMA_F16BF16_SSISI_SI_fLi128ELi256ELNS4_4UMMA5MajorE0ELSO_0ELNSN_7ScaleInE0ELSP_0EEEEEENS4_6LayoutISC_NS5_IJNSA_ILi0EEEST_ST_EEEEENS5_IJNS4_10UnderscoreESW_SW_EEEEENS4_13SM90_TMA_LOADENS4_14ComposedLayoutINS4_7SwizzleILi2ELi4ELi3EEENS4_18smem_ptr_flag_bitsILi16EEENSS_INS5_IJNSA_ILi8EEESG_EEENS5_IJSG_SB_EEEEEEEvNS4_8identityESZ_S19_vS1A_EENS_8epilogue10collective18CollectiveEpilogueINS1C_23Sm100TmaWarpSpecializedILi4ELi2ELi64ELb1ELb0EEEJSH_NS5_IJNSS_ISE_SB_EENSS_INSA_ILi64EEESB_EEEEESI_SJ_SI_SJ_NS1C_6fusion15FusionCallbacksIS1G_NS1L_17LinearCombinationISI_fSI_fLNS_15FloatRoundStyleE2EEESH_S1K_JEEENS4_5SM1004TMEM4LOAD26SM100_TMEM_LOAD_32dp32b64xESZ_NS10_INS11_ILi3ELi4ELi3EEES14_NSS_INS5_IJS15_S1I_EEENS5_IJS1I_SB_EEEEEEENS4_39AutoVectorizingCopyWithAssumedAlignmentILi128EEENS4_14SM90_TMA_STOREES1Z_S21_S21_EEEvvEEEEvNT_6ParamsE,(.L_x_176 - _ZN7cutlass13device_kernelINS_4gemm6kernel13GemmUniversalIN4cute5tupleIJiiiiEEENS1_10collective13CollectiveMmaINS1_35MainloopSm100TmaUmmaWarpSpecializedILi6ELi2ELi2ENS5_IJNS4_1CILi1EEESB_SB_EEEEENS5_IJNSA_ILi128EEENSA_ILi256EEENSA_ILi32EEEEEENS_10bfloat16_tENS5_IJlSB_lEEESI_SJ_NS4_8TiledMMAINS4_8MMA_AtomIJNS4_20SM100_MMA_F16BF16_SSISI_SI_fLi128ELi256ELNS4_4UMMA5MajorE0ELSO_0ELNSN_7ScaleInE0ELSP_0EEEEEENS4_6LayoutISC_NS5_IJNSA_ILi0EEEST_ST_EEEEENS5_IJNS4_10UnderscoreESW_SW_EEEEENS4_13SM90_TMA_LOADENS4_14ComposedLayoutINS4_7SwizzleILi2ELi4ELi3EEENS4_18smem_ptr_flag_bitsILi16EEENSS_INS5_IJNSA_ILi8EEESG_EEENS5_IJSG_SB_EEEEEEEvNS4_8identityESZ_S19_vS1A_EENS_8epilogue10collective18CollectiveEpilogueINS1C_23Sm100TmaWarpSpecializedILi4ELi2ELi64ELb1ELb0EEEJSH_NS5_IJNSS_ISE_SB_EENSS_INSA_ILi64EEESB_EEEEESI_SJ_SI_SJ_NS1C_6fusion15FusionCallbacksIS1G_NS1L_17LinearCombinationISI_fSI_fLNS_15FloatRoundStyleE2EEESH_S1K_JEEENS4_5SM1004TMEM4LOAD26SM100_TMEM_LOAD_32dp32b64xESZ_NS10_INS11_ILi3ELi4ELi3EEES14_NSS_INS5_IJS15_S1I_EEENS5_IJS1I_SB_EEEEEEENS4_39AutoVectorizingCopyWithAssumedAlignmentILi128EEENS4_14SM90_TMA_STOREES1Z_S21_S21_EEEvvEEEEvNT_6ParamsE)
        .other          _ZN7cutlass13device_kernelINS_4gemm6kernel13GemmUniversalIN4cute5tupleIJiiiiEEENS1_10collective13CollectiveMmaINS1_35MainloopSm100TmaUmmaWarpSpecializedILi6ELi2ELi2ENS5_IJNS4_1CILi1EEESB_SB_EEEEENS5_IJNSA_ILi128EEENSA_ILi256EEENSA_ILi32EEEEEENS_10bfloat16_tENS5_IJlSB_lEEESI_SJ_NS4_8TiledMMAINS4_8MMA_AtomIJNS4_20SM100_MMA_F16BF16_SSISI_SI_fLi128ELi256ELNS4_4UMMA5MajorE0ELSO_0ELNSN_7ScaleInE0ELSP_0EEEEEENS4_6LayoutISC_NS5_IJNSA_ILi0EEEST_ST_EEEEENS5_IJNS4_10UnderscoreESW_SW_EEEEENS4_13SM90_TMA_LOADENS4_14ComposedLayoutINS4_7SwizzleILi2ELi4ELi3EEENS4_18smem_ptr_flag_bitsILi16EEENSS_INS5_IJNSA_ILi8EEESG_EEENS5_IJSG_SB_EEEEEEEvNS4_8identityESZ_S19_vS1A_EENS_8epilogue10collective18CollectiveEpilogueINS1C_23Sm100TmaWarpSpecializedILi4ELi2ELi64ELb1ELb0EEEJSH_NS5_IJNSS_ISE_SB_EENSS_INSA_ILi64EEESB_EEEEESI_SJ_SI_SJ_NS1C_6fusion15FusionCallbacksIS1G_NS1L_17LinearCombinationISI_fSI_fLNS_15FloatRoundStyleE2EEESH_S1K_JEEENS4_5SM1004TMEM4LOAD26SM100_TMEM_LOAD_32dp32b64xESZ_NS10_INS11_ILi3ELi4ELi3EEES14_NSS_INS5_IJS15_S1I_EEENS5_IJS1I_SB_EEEEEEENS4_39AutoVectorizingCopyWithAssumedAlignmentILi128EEENS4_14SM90_TMA_STOREES1Z_S21_S21_EEEvvEEEEvNT_6ParamsE,@"STO_CUDA_ENTRY STV_DEFAULT"
_ZN7cutlass13device_kernelINS_4gemm6kernel13GemmUniversalIN4cute5tupleIJiiiiEEENS1_10collective13CollectiveMmaINS1_35MainloopSm100TmaUmmaWarpSpecializedILi6ELi2ELi2ENS5_IJNS4_1CILi1EEESB_SB_EEEEENS5_IJNSA_ILi128EEENSA_ILi256EEENSA_ILi32EEEEEENS_10bfloat16_tENS5_IJlSB_lEEESI_SJ_NS4_8TiledMMAINS4_8MMA_AtomIJNS4_20SM100_MMA_F16BF16_SSISI_SI_fLi128ELi256ELNS4_4UMMA5MajorE0ELSO_0ELNSN_7ScaleInE0ELSP_0EEEEEENS4_6LayoutISC_NS5_IJNSA_ILi0EEEST_ST_EEEEENS5_IJNS4_10UnderscoreESW_SW_EEEEENS4_13SM90_TMA_LOADENS4_14ComposedLayoutINS4_7SwizzleILi2ELi4ELi3EEENS4_18smem_ptr_flag_bitsILi16EEENSS_INS5_IJNSA_ILi8EEESG_EEENS5_IJSG_SB_EEEEEEEvNS4_8identityESZ_S19_vS1A_EENS_8epilogue10collective18CollectiveEpilogueINS1C_23Sm100TmaWarpSpecializedILi4ELi2ELi64ELb1ELb0EEEJSH_NS5_IJNSS_ISE_SB_EENSS_INSA_ILi64EEESB_EEEEESI_SJ_SI_SJ_NS1C_6fusion15FusionCallbacksIS1G_NS1L_17LinearCombinationISI_fSI_fLNS_15FloatRoundStyleE2EEESH_S1K_JEEENS4_5SM1004TMEM4LOAD26SM100_TMEM_LOAD_32dp32b64xESZ_NS10_INS11_ILi3ELi4ELi3EEES14_NSS_INS5_IJS15_S1I_EEENS5_IJS1I_SB_EEEEEEENS4_39AutoVectorizingCopyWithAssumedAlignmentILi128EEENS4_14SM90_TMA_STOREES1Z_S21_S21_EEEvvEEEEvNT_6ParamsE:
[----:B------:R-:W1:Y:S01]  /*0000*/  LDC R1, c[0x0][0x37c] ;  /* 0x0000df00ff017b82 */ /* 0x000e620000000800 */
[----:B------:R-:W2:Y:S01]  /*0010*/  S2R R170, SR_TID.X ;  /* 0x0000000000aa7919 */ /* 0x000ea20000002100 */
[----:B------:R-:W3:Y:S01]  /*0020*/  LDCU.64 UR4, c[0x0][0x890] ;  /* 0x00011200ff0477ac */ /* 0x000ee20008000a00 */
[----:B------:R-:W-:Y:S02]  /*0030*/  PRMT R155, RZ, 0x7610, R155 ;  /* 0x00007610ff9b7816 */ /* 0x000fe4000000009b */
[----:B------:R-:W-:Y:S01]  /*0040*/  ELECT P5, URZ, PT ;  /* 0x0000000000ff782f */ /* 0x000fe200038a0000 */
[----:B------:R-:W4:Y:S01]  /*0050*/  LDCU.64 UR46, c[0x0][0x358] ;  /* 0x00006b00ff2e77ac */ /* 0x000f220008000a00 */
[----:B---3--:R-:W-:-:S04]  /*0060*/  UISETP.NE.U32.AND UP0, UPT, UR4, URZ, UPT ;  /* 0x000000ff0400728c */ /* 0x008fc8000bf05070 */
[----:B------:R-:W-:Y:S01]  /*0070*/  UISETP.NE.AND.EX UP0, UPT, UR5, URZ, UPT, UP0 ;  /* 0x000000ff0500728c */ /* 0x000fe2000bf05300 */
[----:B--2---:R-:W-:-:S05]  /*0080*/  SHF.R.U32.HI R162, RZ, 0x5, R170 ;  /* 0x00000005ffa27819 */ /* 0x004fca00000116aa */
[----:B------:R-:W2:Y:S02]  /*0090*/  SHFL.IDX PT, R0, R162, RZ, 0x1f ;  /* 0x00001fffa2007589 */ /* 0x000ea400000e0000 */
[----:B--2---:R-:W-:Y:S01]  /*00a0*/  R2UR UR8, R0 ;  /* 0x00000000000872ca */ /* 0x004fe200000e0000 */
[----:B-1--4-:R-:W-:-:S14]  /*00b0*/  BRA.U UP0, `(.L_x_0) ;  /* 0x00000001002c7547 */ /* 0x012fdc000b800000 */
[----:B------:R-:W1:Y:S02]  /*00c0*/  LDCU.64 UR6, c[0x0][0x888] ;  /* 0x00011100ff0677ac */ /* 0x000e640008000a00 */
[----:B-1----:R-:W-:-:S04]  /*00d0*/  UISETP.NE.U32.AND UP0, UPT, UR6, URZ, UPT ;  /* 0x000000ff0600728c */ /* 0x002fc8000bf05070 */
[----:B------:R-:W-:-:S09]  /*00e0*/  UISETP.NE.AND.EX UP0, UPT, UR7, URZ, UPT, UP0 ;  /* 0x000000ff0700728c */ /* 0x000fd2000bf05300 */
[----:B------:R-:W-:Y:S05]  /*00f0*/  BRA.U !UP0, `(.L_x_1) ;  /* 0x0000000108107547 */ /* 0x000fea000b800000 */
[----:B------:R-:W1:Y:S02]  /*0100*/  LDC.64 R2, c[0x0][0x888] ;  /* 0x00022200ff027b82 */ /* 0x000e640000000a00 */
[----:B-1----:R1:W5:Y:S01]  /*0110*/  LDG.E R81, desc[UR46][R2.64] ;  /* 0x0000002e02517981 */ /* 0x002362000c1e1900 */
[----:B------:R-:W-:Y:S01]  /*0120*/  HFMA2 R155, -RZ, RZ, 0, 5.9604644775390625e-08 ;  /* 0x00000001ff9b7431 */ /* 0x000fe200000001ff */
[----:B------:R-:W-:Y:S05]  /*0130*/  BRA `(.L_x_0) ;  /* 0x00000000000c7947 */ /* 0x000fea0003800000 */
.L_x_1:
[----:B------:R-:W1:Y:S01]  /*0140*/  LDCU UR6, c[0x0][0x880] ;  /* 0x00011000ff0677ac */ /* 0x000e620008000800 */
[----:B------:R-:W-:Y:S01]  /*0150*/  HFMA2 R155, -RZ, RZ, 0, 5.9604644775390625e-08 ;  /* 0x00000001ff9b7431 */ /* 0x000fe200000001ff */
[----:B-1----:R-:W-:-:S07]  /*0160*/  MOV R81, UR6 ;  /* 0x0000000600517c02 */ /* 0x002fce0008000f00 */
.L_x_0:
[----:B------:R-:W2:Y:S02]  /*0170*/  LDCU.64 UR6, c[0x0][0x8b0] ;  /* 0x00011600ff0677ac */ /* 0x000ea40008000a00 */
[----:B--2---:R-:W-:-:S04]  /*0180*/  UISETP.NE.U32.AND UP0, UPT, UR6, URZ, UPT ;  /* 0x000000ff0600728c */ /* 0x004fc8000bf05070 */
[----:B------:R-:W-:-:S09]  /*0190*/  UISETP.NE.AND.EX UP0, UPT, UR7, URZ, UPT, UP0 ;  /* 0x000000ff0700728c */ /* 0x000fd2000bf05300 */
[----:B------:R-:W-:Y:S05]  /*01a0*/  BRA.U UP0, `(.L_x_2) ;  /* 0x0000000100247547 */ /* 0x000fea000b800000 */
[----:B------:R-:W2:Y:S02]  /*01b0*/  LDCU.64 UR6, c[0x0][0x8a8] ;  /* 0x00011500ff0677ac */ /* 0x000ea40008000a00 */
[----:B--2---:R-:W-:-:S04]  /*01c0*/  UISETP.NE.U32.AND UP0, UPT, UR6, URZ, UPT ;  /* 0x000000ff0600728c */ /* 0x004fc8000bf05070 */
[----:B------:R-:W-:-:S09]  /*01d0*/  UISETP.NE.AND.EX UP0, UPT, UR7, URZ, UPT, UP0 ;  /* 0x000000ff0700728c */ /* 0x000fd2000bf05300 */
[----:B------:R-:W-:Y:S05]  /*01e0*/  BRA.U !UP0, `(.L_x_3) ;  /* 0x00000001080c7547 */ /* 0x000fea000b800000 */
[----:B------:R-:W2:Y:S02]  /*01f0*/  LDC.64 R78, c[0x0][0x8a8] ;  /* 0x00022a00ff4e7b82 */ /* 0x000ea40000000a00 */
[----:B--2---:R2:W5:Y:S01]  /*0200*/  LDG.E R78, desc[UR46][R78.64] ;  /* 0x0000002e4e4e7981 */ /* 0x004562000c1e1900 */
[----:B------:R-:W-:Y:S05]  /*0210*/  BRA `(.L_x_2) ;  /* 0x0000000000087947 */ /* 0x000fea0003800000 */
.L_x_3:
[----:B------:R-:W2:Y:S02]  /*0220*/  LDCU UR6, c[0x0][0x8a0] ;  /* 0x00011400ff0677ac */ /* 0x000ea40008000800 */
[----:B--2---:R-:W-:Y:S02]  /*0230*/  MOV R78, UR6 ;  /* 0x00000006004e7c02 */ /* 0x004fe40008000f00 */
.L_x_2:
[----:B------:R-:W-:Y:S01]  /*0240*/  IMAD.U32 R0, RZ, RZ, UR8 ;  /* 0x00000008ff007e24 */ /* 0x000fe2000f8e00ff */
[----:B------:R-:W-:Y:S04]  /*0250*/  BSSY.RECONVERGENT B0, `(.L_x_4) ;  /* 0x000000c000007945 */ /* 0x000fe80003800200 */
[C---:B------:R-:W-:Y:S02]  /*0260*/  ISETP.NE.OR P1, PT, R0.reuse, 0x1, !P5 ;  /* 0x000000010000780c */ /* 0x040fe40006f25670 */
[----:B------:R-:W-:-:S11]  /*0270*/  ISETP.NE.OR P0, PT, R0, 0x3, !P5 ;  /* 0x000000030000780c */ /* 0x000fd60006f05670 */
[----:B------:R-:W-:Y:S05]  /*0280*/  @P1 BRA `(.L_x_5) ;  /* 0x0000000000201947 */ /* 0x000fea0003800000 */
[----:B------:R-:W3:Y:S02]  /*0290*/  LDCU.64 UR6, c[0x0][0x348] ;  /* 0x00006900ff0677ac */ /* 0x000ee40008000a00 */
[----:B---3--:R-:W-:Y:S02]  /*02a0*/  UIADD3 UR10, UP1, UPT, UR6, 0x80, URZ ;  /* 0x00000080060a7890 */ /* 0x008fe4000ff3e0ff */
[----:B------:R-:W-:Y:S02]  /*02b0*/  UIADD3 UR6, UP0, UPT, UR6, 0x180, URZ ;  /* 0x0000018006067890 */ /* 0x000fe4000ff1e0ff */
[----:B------:R-:W-:Y:S02]  /*02c0*/  UIADD3.X UR11, UPT, UPT, URZ, UR7, URZ, UP1, !UPT ;  /* 0x00000007ff0b7290 */ /* 0x000fe40008ffe4ff */
[----:B------:R-:W-:-:S07]  /*02d0*/  UIADD3.X UR7, UPT, UPT, URZ, UR7, URZ, UP0, !UPT ;  /* 0x00000007ff077290 */ /* 0x000fce00087fe4ff */
[----:B------:R3:W-:Y:S02]  /*02e0*/  UTMACCTL.PF [UR10] ;  /* 0x000000000a0079b9 */ /* 0x0007e40008040000 */
[----:B------:R3:W-:Y:S02]  /*02f0*/  UTMACCTL.PF [UR6] ;  /* 0x00000000060079b9 */ /* 0x0007e40008040000 */
[----:B---3--:R-:W-:Y:S01]  /*0300*/  NOP ;  /* 0x0000000000007918 */ /* 0x008fe20000000000 */
.L_x_5:
[----:B------:R-:W-:Y:S05]  /*0310*/  BSYNC.RECONVERGENT B0 ;  /* 0x0000000000007941 */ /* 0x000fea0003800200 */
.L_x_4:
[----:B------:R-:W-:Y:S04]  /*0320*/  BSSY.RECONVERGENT B0, `(.L_x_6) ;  /* 0x000000a000007945 */ /* 0x000fe80003800200 */
        /* <DEDUP_REMOVED lines=9> */
.L_x_7:
[----:B------:R-:W-:Y:S05]  /*03c0*/  BSYNC.RECONVERGENT B0 ;  /* 0x0000000000007941 */ /* 0x000fea0003800200 */
.L_x_6:
[----:B------:R-:W3:Y:S01]  /*03d0*/  LDCU.64 UR6, c[0x0][0x888] ;  /* 0x00011100ff0677ac */ /* 0x000ee20008000a00 */
[----:B------:R-:W-:Y:S02]  /*03e0*/  UISETP.EQ.U32.AND UP1, UPT, UR4, URZ, UPT ;  /* 0x000000ff0400728c */ /* 0x000fe4000bf22070 */
[----:B------:R-:W-:Y:S02]  /*03f0*/  UPLOP3.LUT UP2, UPT, UPT, UPT, UPT, 0x80, 0x8 ;  /* 0x000000000008789c */ /* 0x000fe40003f4f070 */
[----:B---3--:R-:W-:-:S04]  /*0400*/  UISETP.NE.U32.AND UP0, UPT, UR6, URZ, UPT ;  /* 0x000000ff0600728c */ /* 0x008fc8000bf05070 */
[----:B------:R-:W-:-:S04]  /*0410*/  UISETP.NE.AND.EX UP0, UPT, UR7, URZ, UPT, UP0 ;  /* 0x000000ff0700728c */ /* 0x000fc8000bf05300 */
[----:B------:R-:W-:-:S04]  /*0420*/  UISETP.EQ.OR.EX UP3, UPT, UR5, URZ, !UP0, UP1 ;  /* 0x000000ff0500728c */ /* 0x000fc8000c762710 */
[----:B------:R-:W-:-:S05]  /*0430*/  UP2UR UR50, UPR, URZ, 0x8 ;  /* 0x00000008ff327883 */ /* 0x000fca0008000000 */
[----:B------:R-:W-:Y:S07]  /*0440*/  BRA.U !UP3, `(.L_x_8) ;  /* 0x000000010b207547 */ /* 0x000fee000b800000 */
[----:B------:R-:W-:Y:S01]  /*0450*/  UISETP.NE.U32.AND UP2, UPT, UR4, URZ, UPT ;  /* 0x000000ff0400728c */ /* 0x000fe2000bf45070 */
[----:B-----5:R-:W-:Y:S01]  /*0460*/  FSETP.NEU.AND P0, PT, R81, RZ, PT ;  /* 0x000000ff5100720b */ /* 0x020fe20003f0d000 */
[----:B------:R-:W-:Y:S02]  /*0470*/  USEL UR4, URZ, 0xffffffff, UP0 ;  /* 0xffffffffff047887 */ /* 0x000fe40008000000 */
[----:B------:R-:W-:-:S10]  /*0480*/  UISETP.NE.AND.EX UP2, UPT, UR5, URZ, UPT, UP2 ;  /* 0x000000ff0500728c */ /* 0x000fd4000bf45320 */
[----:B------:R-:W-:Y:S01]  /*0490*/  VOTEU.ANY UP1, P0 ;  /* 0x0000000000ff7886 */ /* 0x000fe20000020100 */
[----:B------:R-:W-:-:S04]  /*04a0*/  @!UP2 USEL UR4, URZ, 0xffffffff, UP1 ;  /* 0xffffffffff04a887 */ /* 0x000fc80008800000 */
[----:B------:R-:W-:-:S04]  /*04b0*/  ULOP3.LUT UR4, UR4, 0x1, URZ, 0xc0, !UPT ;  /* 0x0000000104047892 */ /* 0x000fc8000f8ec0ff */
[----:B------:R-:W-:-:S11]  /*04c0*/  UISETP.NE.U32.AND UP2, UPT, UR4, 0x1, UPT ;  /* 0x000000010400788c */ /* 0x000fd6000bf45070 */
.L_x_8:
[----:B-1----:R-:W1:Y:S01]  /*04d0*/  SHFL.IDX PT, R2, R162, RZ, 0x1f ;  /* 0x00001fffa2027589 */ /* 0x002e6200000e0000 */
[----:B------:R-:W-:-:S04]  /*04e0*/  UISETP.NE.AND UP1, UPT, UR8, 0x2, UPT ;  /* 0x000000020800788c */ /* 0x000fc8000bf25270 */
[----:B------:R-:W-:Y:S01]  /*04f0*/  USEL UR6, URZ, 0x1, UP1 ;  /* 0x00000001ff067887 */ /* 0x000fe20008800000 */
[----:B-1----:R-:W-:-:S13]  /*0500*/  ISETP.NE.AND P0, PT, R2, RZ, PT ;  /* 0x000000ff0200720c */ /* 0x002fda0003f05270 */
[----:B------:R-:W-:Y:S05]  /*0510*/  @P0 BRA `(.L_x_9) ;  /* 0x0000000000580947 */ /* 0x000fea0003800000 */
[----:B------:R-:W1:Y:S01]  /*0520*/  S2UR UR5, SR_CgaCtaId ;  /* 0x00000000000579c3 */ /* 0x000e620000008800 */
[----:B------:R-:W-:Y:S01]  /*0530*/  UMOV UR7, 0x400 ;  /* 0x0000040000077882 */ /* 0x000fe20000000000 */
[----:B------:R-:W-:Y:S01]  /*0540*/  UMOV UR4, 0x1 ;  /* 0x0000000100047882 */ /* 0x000fe20000000000 */
[----:B------:R-:W-:Y:S01]  /*0550*/  ELECT P0, URZ, PT ;  /* 0x0000000000ff782f */ /* 0x000fe20003800000 */
[----:B------:R-:W-:-:S04]  /*0560*/  UIADD3 UR10, UPT, UPT, -UR4, 0x100000, URZ ;  /* 0x00100000040a7890 */ /* 0x000fc8000fffe1ff */
[----:B------:R-:W-:Y:S02]  /*0570*/  USHF.L.U32 UR11, UR10, 0xb, URZ ;  /* 0x0000000b0a0b7899 */ /* 0x000fe400080006ff */
[----:B------:R-:W-:Y:S02]  /*0580*/  USHF.L.U32 UR10, UR10, 0x1, URZ ;  /* 0x000000010a0a7899 */ /* 0x000fe400080006ff */
[----:B-1----:R-:W-:Y:S01]  /*0590*/  ULEA UR5, UR5, UR7, 0x18 ;  /* 0x0000000705057291 */ /* 0x002fe2000f8ec0ff */
[----:B------:R-:W1:Y:S11]  /*05a0*/  FENCE.VIEW.ASYNC.S ;  /* 0x00000000000073c6 */ /* 0x000e760000000000 */
[----:B-1----:R1:W3:Y:S01]  /*05b0*/  SYNCS.EXCH.64 URZ, [UR5], UR10 ;  /* 0x0000000a05ff75b2 */ /* 0x0022e20008000100 */
[----:B------:R1:W4:Y:S01]  /*05c0*/  SYNCS.EXCH.64 URZ, [UR5+0x30], UR10 ;  /* 0x0000300a05ff75b2 */ /* 0x0003220008000100 */
[----:B------:R1:W1:Y:S01]  /*05d0*/  SYNCS.EXCH.64 URZ, [UR5+0x8], UR10 ;  /* 0x0000080a05ff75b2 */ /* 0x0002620008000100 */
        /* <DEDUP_REMOVED lines=9> */
[----:B------:R-:W-:Y:S01]  /*0670*/  NOP ;  /* 0x0000000000007918 */ /* 0x000fe20000000000 */
.L_x_9:
[----:B------:R-:W2:Y:S01]  /*0680*/  SHFL.IDX PT, R2, R162, RZ, 0x1f ;  /* 0x00001fffa2027589 */ /* 0x000ea200000e0000 */
[----:B------:R-:W-:Y:S01]  /*0690*/  NOP ;  /* 0x0000000000007918 */ /* 0x000fe20000000000 */
[----:B--2---:R-:W-:-:S13]  /*06a0*/  ISETP.NE.AND P0, PT, R2, 0x1, PT ;  /* 0x000000010200780c */ /* 0x004fda0003f05270 */
[----:B------:R-:W-:Y:S05]  /*06b0*/  @P0 BRA `(.L_x_10) ;  /* 0x0000000000580947 */ /* 0x000fea0003800000 */
[----:B------:R-:W2:Y:S01]  /*06c0*/  S2UR UR7, SR_CgaCtaId ;  /* 0x00000000000779c3 */ /* 0x000ea20000008800 */
[----:B------:R-:W-:Y:S01]  /*06d0*/  UMOV UR9, 0x400 ;  /* 0x0000040000097882 */ /* 0x000fe20000000000 */
[----:B-1----:R-:W-:Y:S01]  /*06e0*/  UMOV UR5, 0x20 ;  /* 0x0000002000057882 */ /* 0x002fe20000000000 */
[----:B------:R-:W-:Y:S01]  /*06f0*/  UMOV UR4, 0x80 ;  /* 0x0000008000047882 */ /* 0x000fe20000000000 */
[----:B------:R-:W-:-:S04]  /*0700*/  UIADD3 UR10, UPT, UPT, -UR5, 0x100000, URZ ;  /* 0x00100000050a7890 */ /* 0x000fc8000fffe1ff */
[----:B------:R-:W-:Y:S02]  /*0710*/  USHF.L.U32 UR11, UR10, 0xb, URZ ;  /* 0x0000000b0a0b7899 */ /* 0x000fe400080006ff */
[----:B------:R-:W-:Y:S02]  /*0720*/  USHF.L.U32 UR10, UR10, 0x1, URZ ;  /* 0x000000010a0a7899 */ /* 0x000fe400080006ff */
[----:B------:R-:W-:-:S04]  /*0730*/  UIADD3 UR4, UPT, UPT, -UR4, 0x100000, URZ ;  /* 0x0010000004047890 */ /* 0x000fc8000fffe1ff */
[----:B------:R-:W-:Y:S02]  /*0740*/  USHF.L.U32 UR5, UR4, 0xb, URZ ;  /* 0x0000000b04057899 */ /* 0x000fe400080006ff */
[----:B------:R-:W-:Y:S01]  /*0750*/  USHF.L.U32 UR4, UR4, 0x1, URZ ;  /* 0x0000000104047899 */ /* 0x000fe200080006ff */
[----:B------:R-:W-:Y:S01]  /*0760*/  ELECT P0, URZ, PT ;  /* 0x0000000000ff782f */ /* 0x000fe20003800000 */
[----:B--2---:R-:W-:Y:S01]  /*0770*/  ULEA UR7, UR7, UR9, 0x18 ;  /* 0x0000000907077291 */ /* 0x004fe2000f8ec0ff */
[----:B------:R-:W1:Y:S11]  /*0780*/  FENCE.VIEW.ASYNC.S ;  /* 0x00000000000073c6 */ /* 0x000e760000000000 */
[----:B-1----:R2:W1:Y:S01]  /*0790*/  SYNCS.EXCH.64 URZ, [UR7+0x60], UR10 ;  /* 0x0000600a07ff75b2 */ /* 0x0024620008000100 */
[----:B------:R2:W1:Y:S01]  /*07a0*/  SYNCS.EXCH.64 URZ, [UR7+0x80], UR4 ;  /* 0x0000800407ff75b2 */ /* 0x0004620008000100 */
[----:B------:R2:W1:Y:S01]  /*07b0*/  SYNCS.EXCH.64 URZ, [UR7+0x68], UR10 ;  /* 0x0000680a07ff75b2 */ /* 0x0004620008000100 */
[----:B------:R2:W1:Y:S01]  /*07c0*/  SYNCS.EXCH.64 URZ, [UR7+0x88], UR4 ;  /* 0x0000880407ff75b2 */ /* 0x0004620008000100 */
[----:B------:R2:W1:Y:S01]  /*07d0*/  SYNCS.EXCH.64 URZ, [UR7+0x70], UR10 ;  /* 0x0000700a07ff75b2 */ /* 0x0004620008000100 */
[----:B------:R2:W1:Y:S01]  /*07e0*/  SYNCS.EXCH.64 URZ, [UR7+0x90], UR4 ;  /* 0x0000900407ff75b2 */ /* 0x0004620008000100 */
[----:B------:R2:W1:Y:S01]  /*07f0*/  SYNCS.EXCH.64 URZ, [UR7+0x78], UR10 ;  /* 0x0000780a07ff75b2 */ /* 0x0004620008000100 */
[----:B------:R2:W1:Y:S02]  /*0800*/  SYNCS.EXCH.64 URZ, [UR7+0x98], UR4 ;  /* 0x0000980407ff75b2 */ /* 0x0004640008000100 */
[----:B--2---:R-:W-:Y:S01]  /*0810*/  NOP ;  /* 0x0000000000007918 */ /* 0x004fe20000000000 */
.L_x_10:
[----:B------:R-:W2:Y:S01]  /*0820*/  SHFL.IDX PT, R2, R162, RZ, 0x1f ;  /* 0x00001fffa2027589 */ /* 0x000ea200000e0000 */
[----:B------:R-:W-:Y:S01]  /*0830*/  NOP ;  /* 0x0000000000007918 */ /* 0x000fe20000000000 */
[----:B--2---:R-:W-:-:S13]  /*0840*/  ISETP.NE.AND P0, PT, R2, 0x3, PT ;  /* 0x000000030200780c */ /* 0x004fda0003f05270 */
[----:B------:R-:W-:Y:S05]  /*0850*/  @P0 BRA `(.L_x_11) ;  /* 0x0000000000300947 */ /* 0x000fea0003800000 */
[----:B-1----:R-:W1:Y:S01]  /*0860*/  S2UR UR5, SR_CgaCtaId ;  /* 0x00000000000579c3 */ /* 0x002e620000008800 */
        /* <DEDUP_REMOVED lines=8> */
[----:B-1----:R2:W1:Y:S01]  /*08f0*/  SYNCS.EXCH.64 URZ, [UR5+0xa0], UR10 ;  /* 0x0000a00a05ff75b2 */ /* 0x0024620008000100 */
[----:B------:R2:W1:Y:S02]  /*0900*/  SYNCS.EXCH.64 URZ, [UR5+0xa8], UR10 ;  /* 0x0000a80a05ff75b2 */ /* 0x0004640008000100 */
[----:B--2---:R-:W-:Y:S01]  /*0910*/  NOP ;  /* 0x0000000000007918 */ /* 0x004fe20000000000 */
.L_x_11:
[----:B------:R-:W2:Y:S01]  /*0920*/  SHFL.IDX PT, R2, R162, RZ, 0x1f ;  /* 0x00001fffa2027589 */ /* 0x000ea200000e0000 */
[----:B------:R-:W-:Y:S01]  /*0930*/  NOP ;  /* 0x0000000000007918 */ /* 0x000fe20000000000 */
[----:B--2---:R-:W-:-:S13]  /*0940*/  ISETP.NE.AND P0, PT, R2, 0x4, PT ;  /* 0x000000040200780c */ /* 0x004fda0003f05270 */
[----:B------:R-:W-:Y:S05]  /*0950*/  @P0 BRA `(.L_x_12) ;  /* 0x00000000004c0947 */ /* 0x000fea0003800000 */
[----:B-1----:R-:W1:Y:S01]  /*0960*/  S2UR UR5, SR_CgaCtaId ;  /* 0x00000000000579c3 */ /* 0x002e620000008800 */
[----:B------:R-:W-:Y:S01]  /*0970*/  UMOV UR9, 0x100 ;  /* 0x0000010000097882 */ /* 0x000fe20000000000 */
[----:B------:R-:W-:Y:S01]  /*0980*/  UMOV UR7, 0x400 ;  /* 0x0000040000077882 */ /* 0x000fe20000000000 */
[----:B------:R-:W-:Y:S01]  /*0990*/  USEL UR9, UR9, 0xe0, UP2 ;  /* 0x000000e009097887 */ /* 0x000fe20009000000 */
[----:B------:R-:W-:Y:S01]  /*09a0*/  UMOV UR4, 0x1 ;  /* 0x0000000100047882 */ /* 0x000fe20000000000 */
[----:B------:R-:W-:Y:S01]  /*09b0*/  ELECT P0, URZ, PT ;  /* 0x0000000000ff782f */ /* 0x000fe20003800000 */
[----:B------:R-:W-:-:S04]  /*09c0*/  UIADD3 UR10, UPT, UPT, -UR4, 0x100000, URZ ;  /* 0x00100000040a7890 */ /* 0x000fc8000fffe1ff */
[----:B------:R-:W-:Y:S02]  /*09d0*/  USHF.L.U32 UR11, UR10, 0xb, URZ ;  /* 0x0000000b0a0b7899 */ /* 0x000fe400080006ff */
[----:B------:R-:W-:Y:S02]  /*09e0*/  USHF.L.U32 UR10, UR10, 0x1, URZ ;  /* 0x000000010a0a7899 */ /* 0x000fe400080006ff */
[----:B------:R-:W-:-:S04]  /*09f0*/  UIADD3 UR12, UPT, UPT, -UR9, 0x100000, URZ ;  /* 0x00100000090c7890 */ /* 0x000fc8000fffe1ff */
[----:B------:R-:W-:Y:S02]  /*0a00*/  USHF.L.U32 UR13, UR12, 0xb, URZ ;  /* 0x0000000b0c0d7899 */ /* 0x000fe400080006ff */
[----:B------:R-:W-:Y:S02]  /*0a10*/  USHF.L.U32 UR12, UR12, 0x1, URZ ;  /* 0x000000010c0c7899 */ /* 0x000fe400080006ff */
[----:B-1----:R-:W-:Y:S01]  /*0a20*/  ULEA UR5, UR5, UR7, 0x18 ;  /* 0x0000000705057291 */ /* 0x002fe2000f8ec0ff */
[----:B------:R-:W1:Y:S11]  /*0a30*/  FENCE.VIEW.ASYNC.S ;  /* 0x00000000000073c6 */ /* 0x000e760000000000 */
[----:B-1----:R2:W1:Y:S01]  /*0a40*/  SYNCS.EXCH.64 URZ, [UR5+0xb0], UR10 ;  /* 0x0000b00a05ff75b2 */ /* 0x0024620008000100 */
[----:B------:R2:W1:Y:S01]  /*0a50*/  SYNCS.EXCH.64 URZ, [UR5+0xc0], UR12 ;  /* 0x0000c00c05ff75b2 */ /* 0x0004620008000100 */
[----:B------:R2:W1:Y:S01]  /*0a60*/  SYNCS.EXCH.64 URZ, [UR5+0xb8], UR10 ;  /* 0x0000b80a05ff75b2 */ /* 0x0004620008000100 */
[----:B------:R2:W1:Y:S02]  /*0a70*/  SYNCS.EXCH.64 URZ, [UR5+0xc8], UR12 ;  /* 0x0000c80c05ff75b2 */ /* 0x0004640008000100 */
[----:B--2---:R-:W-:Y:S01]  /*0a80*/  NOP ;  /* 0x0000000000007918 */ /* 0x004fe20000000000 */
.L_x_12:
        /* <DEDUP_REMOVED lines=20> */
[----:B------:R2:W1:Y:S02]  /*0bd0*/  SYNCS.EXCH.64 URZ, [UR7+0xe8], UR4 ;  /* 0x0000e80407ff75b2 */ /* 0x0004640008000100 */
[----:B--2---:R-:W-:Y:S01]  /*0be0*/  NOP ;  /* 0x0000000000007918 */ /* 0x004fe20000000000 */
.L_x_13:
        /* <DEDUP_REMOVED lines=18> */
.L_x_14:
[----:B-1----:R-:W1:Y:S01]  /*0d10*/  S2UR UR5, SR_CTAID.X ;  /* 0x00000000000579c3 */ /* 0x002e620000002500 */
[----:B------:R-:W-:-:S05]  /*0d20*/  CS2R.32 R156, SR_CgaSize ;  /* 0x00000000009c7805 */ /* 0x000fca0000008a00 */
[----:B------:R-:W-:-:S05]  /*0d30*/  IMAD R156, R156, -0xa0, RZ ;  /* 0xffffff609c9c7824 */ /* 0x000fca00078e02ff */
[----:B------:R-:W-:-:S14]  /*0d40*/  R2UR UR9, R156 ;  /* 0x000000009c0972ca */ /* 0x000fdc00000e0000 */
[----:B------:R-:W2:Y:S01]  /*0d50*/  LDCU UR9, c[0x0][UR9+0x2b0] ;  /* 0x00005600090977ac */ /* 0x000ea20008000800 */
[----:B------:R-:W-:Y:S01]  /*0d60*/  NOP ;  /* 0x0000000000007918 */ /* 0x000fe20000000000 */
[----:B------:R-:W-:-:S05]  /*0d70*/  CS2R.32 R156, SR_CgaSize ;  /* 0x00000000009c7805 */ /* 0x000fca0000008a00 */
[----:B------:R-:W-:-:S05]  /*0d80*/  IMAD R156, R156, -0xa0, RZ ;  /* 0xffffff609c9c7824 */ /* 0x000fca00078e02ff */
[----:B------:R-:W-:-:S14]  /*0d90*/  R2UR UR7, R156 ;  /* 0x000000009c0772ca */ /* 0x000fdc00000e0000 */
[----:B------:R-:W3:Y:S01]  /*0da0*/  LDCU UR7, c[0x0][UR7+0x2b4] ;  /* 0x00005680070777ac */ /* 0x000ee20008000800 */
[----:B------:R-:W4:Y:S08]  /*0db0*/  S2UR UR4, SR_CTAID.Y ;  /* 0x00000000000479c3 */ /* 0x000f300000002600 */
[----:B------:R-:W3:Y:S01]  /*0dc0*/  LDC R9, c[0x0][0xb24] ;  /* 0x0002c900ff097b82 */ /* 0x000ee20000000800 */
[----:B-1----:R-:W-:-:S02]  /*0dd0*/  I2FP.F32.U32 R4, UR5 ;  /* 0x0000000500047c45 */ /* 0x002fc40008201000 */
[----:B------:R-:W-:-:S05]  /*0de0*/  CS2R.32 R5, SR_CgaSize ;  /* 0x0000000000057805 */ /* 0x000fca0000008a00 */
[----:B------:R-:W-:-:S06]  /*0df0*/  IMAD R5, R5, -0xa0, RZ ;  /* 0xffffff6005057824 */ /* 0x000fcc00078e02ff */
[----:B------:R-:W1:Y:S01]  /*0e00*/  LDC R5, c[0x0][R5+0x2a0] ;  /* 0x0000a80005057b82 */ /* 0x000e620000000800 */
[----:B------:R-:W-:Y:S01]  /*0e10*/  MOV R21, UR5 ;  /* 0x0000000500157c02 */ /* 0x000fe20008000f00 */
[----:B--2---:R-:W-:Y:S01]  /*0e20*/  FMUL R4, R4, UR9 ;  /* 0x0000000904047c20 */ /* 0x004fe20008400000 */
[----:B----4-:R-:W-:Y:S02]  /*0e30*/  I2FP.F32.U32 R2, UR4 ;  /* 0x0000000400027c45 */ /* 0x010fe40008201000 */
[----:B------:R-:W-:-:S05]  /*0e40*/  CS2R.32 R3, SR_CgaSize ;  /* 0x0000000000037805 */ /* 0x000fca0000008a00 */
[----:B------:R-:W-:-:S06]  /*0e50*/  IMAD R3, R3, -0xa0, RZ ;  /* 0xffffff6003037824 */ /* 0x000fcc00078e02ff */
[----:B------:R-:W2:Y:S01]  /*0e60*/  LDC R3, c[0x0][R3+0x2a4] ;  /* 0x0000a90003037b82 */ /* 0x000ea20000000800 */
[----:B------:R-:W4:Y:S01]  /*0e70*/  F2I.U32.TRUNC.NTZ R156, R4 ;  /* 0x00000004009c7305 */ /* 0x000f22000020f000 */
[----:B------:R-:W-:Y:S01]  /*0e80*/  MOV R20, UR4 ;  /* 0x0000000400147c02 */ /* 0x000fe20008000f00 */
[----:B---3--:R-:W-:-:S05]  /*0e90*/  FMUL R2, R2, UR7 ;  /* 0x0000000702027c20 */ /* 0x008fca0008400000 */
[----:B------:R-:W-:Y:S01]  /*0ea0*/  BAR.SYNC.DEFER_BLOCKING 0x0 ;  /* 0x0000000000007b1d */ /* 0x000fe20000010000 */
[----:B------:R-:W-:-:S05]  /*0eb0*/  ISETP.GE.AND P0, PT, R9, 0x1, PT ;  /* 0x000000010900780c */ /* 0x000fca0003f06270 */
[----:B------:R-:W3:Y:S02]  /*0ec0*/  F2I.U32.TRUNC.NTZ R154, R2 ;  /* 0x00000002009a7305 */ /* 0x000ee4000020f000 */
[----:B------:R-:W2:Y:S01]  /*0ed0*/  S2UR UR36, SR_CTAID.Z ;  /* 0x00000000002479c3 */ /* 0x000ea20000002700 */
[----:B----4-:R-:W-:-:S05]  /*0ee0*/  IADD3 R156, PT, PT, -R156, RZ, RZ ;  /* 0x000000ff9c9c7210 */ /* 0x010fca0007ffe1ff */
[----:B-1----:R-:W-:Y:S01]  /*0ef0*/  IMAD R156, R5, R156, UR5 ;  /* 0x00000005059c7e24 */ /* 0x002fe2000f8e029c */
[----:B---3--:R-:W-:-:S05]  /*0f00*/  IADD3 R154, PT, PT, -R154, RZ, RZ ;  /* 0x000000ff9a9a7210 */ /* 0x008fca0007ffe1ff */
[----:B--2---:R-:W-:Y:S01]  /*0f10*/  IMAD R154, R3, R154, UR4 ;  /* 0x00000004039a7e24 */ /* 0x004fe2000f8e029a */
[----:B------:R-:W-:Y:S06]  /*0f20*/  @!P0 BRA `(.L_x_15) ;  /* 0x0000000000b88947 */ /* 0x000fec0003800000 */
[----:B------:R-:W1:Y:S01]  /*0f30*/  LDC.64 R4, c[0x0][0xb18] ;  /* 0x0002c600ff047b82 */ /* 0x000e620000000a00 */
[----:B------:R-:W-:-:S07]  /*0f40*/  ISETP.NE.AND P0, PT, R9, 0x1, PT ;  /* 0x000000010900780c */ /* 0x000fce0003f05270 */
[----:B------:R-:W2:Y:S08]  /*0f50*/  LDC R10, c[0x0][0xb0c] ;  /* 0x0002c300ff0a7b82 */ /* 0x000eb00000000800 */
[----:B------:R-:W3:Y:S08]  /*0f60*/  LDC R11, c[0x0][0x370] ;  /* 0x0000dc00ff0b7b82 */ /* 0x000ef00000000800 */
[----:B------:R-:W4:Y:S01]  /*0f70*/  LDC R12, c[0x0][0x374] ;  /* 0x0000dd00ff0c7b82 */ /* 0x000f220000000800 */
[----:B-1----:R-:W-:-:S07]  /*0f80*/  ISETP.NE.AND P1, PT, R4, 0x1, PT ;  /* 0x000000010400780c */ /* 0x002fce0003f25270 */
[----:B------:R-:W3:Y:S01]  /*0f90*/  LDC.64 R6, c[0x0][0xb10] ;  /* 0x0002c400ff067b82 */ /* 0x000ee20000000a00 */
[----:B--2---:R-:W-:-:S07]  /*0fa0*/  ISETP.NE.AND P2, PT, R10, 0x1, PT ;  /* 0x000000010a00780c */ /* 0x004fce0003f45270 */
[----:B------:R-:W1:Y:S08]  /*0fb0*/  LDC R8, c[0x0][0xb20] ;  /* 0x0002c800ff087b82 */ /* 0x000e700000000800 */
[----:B------:R-:W2:Y:S01]  /*0fc0*/  LDC.64 R2, c[0x0][0xb28] ;  /* 0x0002ca00ff027b82 */ /* 0x000ea20000000a00 */
[----:B----4-:R-:W-:-:S04]  /*0fd0*/  IMAD.HI.U32 R13, R12, R5, RZ ;  /* 0x000000050c0d7227 */ /* 0x010fc800078e00ff */
[----:B------:R-:W-:-:S04]  /*0fe0*/  IMAD.HI.U32 R5, R20, R5, RZ ;  /* 0x0000000514057227 */ /* 0x000fc800078e00ff */
[----:B---3--:R-:W-:-:S04]  /*0ff0*/  IMAD.HI.U32 R14, R11, R6, RZ ;  /* 0x000000060b0e7227 */ /* 0x008fc800078e00ff */
[C---:B------:R-:W-:Y:S01]  /*1000*/  IMAD.HI.U32 R16, R21.reuse, R6, RZ ;  /* 0x0000000615107227 */ /* 0x040fe200078e00ff */
[-C--:B------:R-:W-:Y:S02]  /*1010*/  @P2 SHF.R.U32.HI R11, RZ, R7.reuse, R14 ;  /* 0x00000007ff0b2219 */ /* 0x080fe4000001160e */
[-C--:B-1----:R-:W-:Y:S02]  /*1020*/  @P1 SHF.R.U32.HI R12, RZ, R8.reuse, R13 ;  /* 0x00000008ff0c1219 */ /* 0x082fe4000001160d */
[----:B------:R-:W-:Y:S02]  /*1030*/  SHF.R.U32.HI R5, RZ, R8, R5 ;  /* 0x00000008ff057219 */ /* 0x000fe40000011605 */
[----:B------:R-:W-:Y:S02]  /*1040*/  SHF.R.U32.HI R16, RZ, R7, R16 ;  /* 0x00000007ff107219 */ /* 0x000fe40000011610 */
[----:B------:R-:W-:Y:S01]  /*1050*/  SEL R5, R20, R5, !P1 ;  /* 0x0000000514057207 */ /* 0x000fe20004800000 */
[----:B--2---:R-:W-:Y:S01]  /*1060*/  IMAD.HI.U32 R14, R12, R2, RZ ;  /* 0x000000020c0e7227 */ /* 0x004fe200078e00ff */
[----:B------:R-:W-:-:S02]  /*1070*/  SEL R7, R21, R16, !P2 ;  /* 0x0000001015077207 */ /* 0x000fc40005000000 */
[----:B------:R-:W-:Y:S01]  /*1080*/  IADD3 R13, PT, PT, -R5, RZ, RZ ;  /* 0x000000ff050d7210 */ /* 0x000fe20007ffe1ff */
[----:B------:R-:W-:Y:S01]  /*1090*/  IMAD.HI.U32 R6, R11, R2, RZ ;  /* 0x000000020b067227 */ /* 0x000fe200078e00ff */
[----:B------:R-:W-:-:S03]  /*10a0*/  @P0 SHF.R.U32.HI R12, RZ, R3, R14 ;  /* 0x00000003ff0c0219 */ /* 0x000fc6000001160e */
[----:B------:R-:W-:Y:S01]  /*10b0*/  IMAD R13, R4, R13, R20 ;  /* 0x0000000d040d7224 */ /* 0x000fe200078e0214 */
[----:B------:R-:W-:Y:S01]  /*10c0*/  @P0 SHF.R.U32.HI R11, RZ, R3, R6 ;  /* 0x00000003ff0b0219 */ /* 0x000fe20000011606 */
[----:B------:R-:W-:-:S04]  /*10d0*/  IMAD R12, R12, R9, RZ ;  /* 0x000000090c0c7224 */ /* 0x000fc800078e02ff */
[----:B------:R-:W-:Y:S01]  /*10e0*/  IMAD R6, R11, R9, RZ ;  /* 0x000000090b067224 */ /* 0x000fe200078e02ff */
[----:B------:R-:W-:-:S04]  /*10f0*/  ISETP.GE.AND P1, PT, R5, R12, PT ;  /* 0x0000000c0500720c */ /* 0x000fc80003f26270 */
[----:B------:R-:W-:Y:S01]  /*1100*/  ISETP.GE.OR P1, PT, R7, R6, P1 ;  /* 0x000000060700720c */ /* 0x000fe20000f26670 */
[----:B------:R-:W-:-:S05]  /*1110*/  IMAD.HI.U32 R6, R5, R2, RZ ;  /* 0x0000000205067227 */ /* 0x000fca00078e00ff */
[----:B------:R-:W-:-:S04]  /*1120*/  SHF.R.U32.HI R6, RZ, R3, R6 ;  /* 0x00000003ff067219 */ /* 0x000fc80000011606 */
[----:B------:R-:W-:-:S03]  /*1130*/  SEL R6, R5, R6, !P0 ;  /* 0x0000000605067207 */ /* 0x000fc60004000000 */
[----:B------:R-:W-:Y:S01]  /*1140*/  @!P1 IMAD.HI.U32 R8, R7, R2, RZ ;  /* 0x0000000207089227 */ /* 0x000fe200078e00ff */
[----:B------:R-:W-:-:S04]  /*1150*/  IADD3 R2, PT, PT, -R6, RZ, RZ ;  /* 0x000000ff06027210 */ /* 0x000fc80007ffe1ff */
[----:B------:R-:W-:Y:S01]  /*1160*/  @!P1 SHF.R.U32.HI R8, RZ, R3, R8 ;  /* 0x00000003ff089219 */ /* 0x000fe20000011608 */
[----:B------:R-:W-:-:S03]  /*1170*/  IMAD R2, R9, R2, R5 ;  /* 0x0000000209027224 */ /* 0x000fc600078e0205 */
[----:B------:R-:W-:-:S05]  /*1180*/  @!P1 SEL R3, R7, R8, !P0 ;  /* 0x0000000807039207 */ /* 0x000fca0004000000 */
[--C-:B------:R-:W-:Y:S02]  /*1190*/  @!P1 IMAD.IADD R6, R6, 0x1, -R3.reuse ;  /* 0x0000000106069824 */ /* 0x100fe400078e0a03 */
[----:B------:R-:W-:Y:S01]  /*11a0*/  @!P1 IMAD R3, R2, R11, R3 ;  /* 0x0000000b02039224 */ /* 0x000fe200078e0203 */
[----:B------:R-:W-:Y:S01]  /*11b0*/  IADD3 R2, PT, PT, -R7, RZ, RZ ;  /* 0x000000ff07027210 */ /* 0x000fe20007ffe1ff */
[----:B------:R-:W-:Y:S02]  /*11c0*/  @!P1 IMAD R5, R6, R9, R7 ;  /* 0x0000000906059224 */ /* 0x000fe400078e0207 */
[----:B------:R-:W-:Y:S02]  /*11d0*/  @!P1 IMAD.MOV.U32 R7, RZ, RZ, R3 ;  /* 0x000000ffff079224 */ /* 0x000fe400078e0003 */
[----:B------:R-:W-:Y:S02]  /*11e0*/  IMAD R2, R10, R2, R21 ;  /* 0x000000020a027224 */ /* 0x000fe400078e0215 */
[----:B------:R-:W-:-:S02]  /*11f0*/  IMAD R20, R5, R4, R13 ;  /* 0x0000000405147224 */ /* 0x000fc400078e020d */
[----:B------:R-:W-:Y:S02]  /*1200*/  IMAD R21, R7, R10, R2 ;  /* 0x0000000a07157224 */ /* 0x000fe400078e0202 */
.L_x_15:
[----:B------:R-:W1:Y:S01]  /*1210*/  LDCU UR4, c[0x0][0xb30] ;  /* 0x00016600ff0477ac */ /* 0x000e620008000800 */
[----:B------:R-:W2:Y:S08]  /*1220*/  S2UR UR37, SR_CgaCtaId ;  /* 0x00000000002579c3 */ /* 0x000eb00000008800 */
[----:B------:R-:W3:Y:S01]  /*1230*/  LDC R72, c[0x0][0xb24] ;  /* 0x0002c900ff487b82 */ /* 0x000ee20000000800 */
[----:B-1----:R-:W-:-:S09]  /*1240*/  UISETP.NE.AND UP1, UPT, UR4, 0x1, UPT ;  /* 0x000000010400788c */ /* 0x002fd2000bf25270 */
[----:B--2---:R-:W-:Y:S05]  /*1250*/  BRA.U UP1, `(.L_x_16) ;  /* 0x0000000101407547 */ /* 0x004fea000b800000 */
[----:B------:R-:W1:Y:S08]  /*1260*/  LDC.64 R4, c[0x0][0xb10] ;  /* 0x0002c400ff047b82 */ /* 0x000e700000000a00 */
[----:B------:R-:W2:Y:S08]  /*1270*/  LDC.64 R2, c[0x0][0xb18] ;  /* 0x0002c600ff027b82 */ /* 0x000eb00000000a00 */
[----:B------:R-:W4:Y:S08]  /*1280*/  LDC R6, c[0x0][0xb20] ;  /* 0x0002c800ff067b82 */ /* 0x000f300000000800 */
[----:B------:R-:W3:Y:S01]  /*1290*/  LDC R8, c[0x0][0xb0c] ;  /* 0x0002c300ff087b82 */ /* 0x000ee20000000800 */
[----:B-1----:R-:W-:-:S05]  /*12a0*/  IMAD.HI.U32 R4, R21, R4, RZ ;  /* 0x0000000415047227 */ /* 0x002fca00078e00ff */
[----:B------:R-:W-:Y:S01]  /*12b0*/  SHF.R.U32.HI R4, RZ, R5, R4 ;  /* 0x00000005ff047219 */ /* 0x000fe20000011604 */
[----:B--2---:R-:W-:Y:S01]  /*12c0*/  IMAD.HI.U32 R3, R20, R3, RZ ;  /* 0x0000000314037227 */ /* 0x004fe200078e00ff */
[----:B------:R-:W-:-:S04]  /*12d0*/  ISETP.NE.AND P0, PT, R2, 0x1, PT ;  /* 0x000000010200780c */ /* 0x000fc80003f05270 */
[----:B----4-:R-:W-:-:S04]  /*12e0*/  SHF.R.U32.HI R3, RZ, R6, R3 ;  /* 0x00000006ff037219 */ /* 0x010fc80000011603 */
[----:B------:R-:W-:Y:S02]  /*12f0*/  SEL R3, R20, R3, !P0 ;  /* 0x0000000314037207 */ /* 0x000fe40004000000 */
[----:B---3--:R-:W-:-:S04]  /*1300*/  ISETP.NE.AND P1, PT, R8, 0x1, PT ;  /* 0x000000010800780c */ /* 0x008fc80003f25270 */
[----:B------:R-:W-:-:S05]  /*1310*/  SEL R4, R21, R4, !P1 ;  /* 0x0000000415047207 */ /* 0x000fca0004800000 */
[----:B------:R-:W-:Y:S02]  /*1320*/  IMAD.IADD R5, R3, 0x1, -R4 ;  /* 0x0000000103057824 */ /* 0x000fe400078e0a04 */
[----:B------:R-:W-:Y:S02]  /*1330*/  IMAD.IADD R3, R4, 0x1, -R3 ;  /* 0x0000000104037824 */ /* 0x000fe400078e0a03 */
[----:B------:R-:W-:Y:S02]  /*1340*/  IMAD R21, R5, R8, R21 ;  /* 0x0000000805157224 */ /* 0x000fe400078e0215 */
[----:B------:R-:W-:-:S07]  /*1350*/  IMAD R20, R3, R2, R20 ;  /* 0x0000000203147224 */ /* 0x000fce00078e0214 */
.L_x_16:
[----:B------:R-:W-:Y:S01]  /*1360*/  BAR.SYNC.DEFER_BLOCKING 0x0 ;  /* 0x0000000000007b1d */ /* 0x000fe20000010000 */
[----:B------:R-:W-:Y:S01]  /*1370*/  UISETP.NE.AND UP1, UPT, UR8, 0x2, UPT ;  /* 0x000000020800788c */ /* 0x000fe2000bf25270 */
[----:B------:R-:W-:Y:S02]  /*1380*/  ISETP.NE.OR P5, PT, R0, 0x2, !P5 ;  /* 0x000000020000780c */ /* 0x000fe40006fa5670 */
[----:B------:R-:W-:-:S06]  /*1390*/  LOP3.LUT R2, R170, 0x1f, RZ, 0xc0, !PT ;  /* 0x0000001faa027812 */ /* 0x000fcc00078ec0ff */
[----:B------:R-:W-:Y:S05]  /*13a0*/  BRA.U UP1, `(.L_x_17) ;  /* 0x0000001101a87547 */ /* 0x000fea000b800000 */
[----:B------:R-:W1:Y:S01]  /*13b0*/  LDCU UR13, c[0x0][0x38c] ;  /* 0x00007180ff0d77ac */ /* 0x000e620008000800 */
[----:B------:R-:W2:Y:S01]  /*13c0*/  LDC R9, c[0x0][0x370] ;  /* 0x0000dc00ff097b82 */ /* 0x000ea20000000800 */
[----:B------:R-:W-:Y:S01]  /*13d0*/  PLOP3.LUT P1, PT, PT, PT, UP2, 0x80, 0x8 ;  /* 0x000000000008781c */ /* 0x000fe20003f2f028 */
[----:B------:R-:W-:Y:S01]  /*13e0*/  HFMA2 R12, -RZ, RZ, 0, 0 ;  /* 0x00000000ff0c7431 */ /* 0x000fe200000001ff */
[----:B------:R-:W-:Y:S01]  /*13f0*/  ISETP.EQ.OR P4, PT, R2, RZ, P5 ;  /* 0x000000ff0200720c */ /* 0x000fe20002f82670 */
[----:B------:R-:W-:Y:S01]  /*1400*/  IMAD.MOV.U32 R15, RZ, RZ, 0x1 ;  /* 0x00000001ff0f7424 */ /* 0x000fe200078e00ff */
[----:B------:R-:W-:Y:S01]  /*1410*/  PLOP3.LUT P1, PT, P1, PT, PT, 0x8, 0x80 ;  /* 0x000000000080781c */ /* 0x000fe20000f2e170 */
[----:B------:R-:W-:Y:S01]  /*1420*/  IMAD.MOV.U32 R14, RZ, RZ, RZ ;  /* 0x000000ffff0e7224 */ /* 0x000fe200078e00ff */
[----:B------:R-:W-:Y:S01]  /*1430*/  MOV R8, 0x1 ;  /* 0x0000000100087802 */ /* 0x000fe20000000f00 */
[----:B------:R-:W4:Y:S01]  /*1440*/  LDC R0, c[0x0][0x374] ;  /* 0x0000dd00ff007b82 */ /* 0x000f220000000800 */
[----:B------:R-:W-:Y:S01]  /*1450*/  IMAD.MOV.U32 R10, RZ, RZ, RZ ;  /* 0x000000ffff0a7224 */ /* 0x000fe200078e00ff */
[----:B------:R-:W2:Y:S01]  /*1460*/  LDCU.64 UR22, c[0x0][0x348] ;  /* 0x00006900ff1677ac */ /* 0x000ea20008000a00 */
[----:B------:R-:W-:Y:S01]  /*1470*/  UMOV UR6, URZ ;  /* 0x000000ff00067c82 */ /* 0x000fe20008000000 */
[----:B-1----:R-:W-:-:S04]  /*1480*/  UIADD3 UR5, UPT, UPT, UR13, 0x1f, URZ ;  /* 0x0000001f0d057890 */ /* 0x002fc8000fffe0ff */
[----:B------:R-:W-:-:S04]  /*1490*/  USHF.R.S32.HI UR4, URZ, 0x1f, UR5 ;  /* 0x0000001fff047899 */ /* 0x000fc80008011405 */
[----:B------:R-:W-:-:S04]  /*14a0*/  ULEA.HI UR4, UR4, UR5, URZ, 0x5 ;  /* 0x0000000504047291 */ /* 0x000fc8000f8f28ff */
[----:B------:R-:W-:Y:S02]  /*14b0*/  USHF.R.S32.HI UR15, URZ, 0x5, UR4 ;  /* 0x00000005ff0f7899 */ /* 0x000fe40008011404 */
[----:B------:R-:W-:Y:S02]  /*14c0*/  UIADD3 UR4, UPT, UPT, UR13, -0x1, URZ ;  /* 0xffffffff0d047890 */ /* 0x000fe4000fffe0ff */
[----:B------:R-:W-:Y:S02]  /*14d0*/  UISETP.LT.U32.AND UP0, UPT, UR15, 0x6, UPT ;  /* 0x000000060f00788c */ /* 0x000fe4000bf01070 */
[----:B------:R-:W-:Y:S02]  /*14e0*/  UISETP.GE.U32.AND UP1, UPT, UR4, -0x3f, UPT ;  /* 0xffffffc10400788c */ /* 0x000fe4000bf26070 */
[----:B------:R-:W-:Y:S02]  /*14f0*/  USEL UR14, UR15, 0x6, UP0 ;  /* 0x000000060f0e7887 */ /* 0x000fe40008000000 */
[----:B------:R-:W-:-:S02]  /*1500*/  UIADD3 UR13, UPT, UPT, UR13, 0x3e, URZ ;  /* 0x0000003e0d0d7890 */ /* 0x000fc4000fffe0ff */
[----:B------:R-:W-:Y:S02]  /*1510*/  UIADD3 UR5, UPT, UPT, UR14, -0x1, URZ ;  /* 0xffffffff0e057890 */ /* 0x000fe4000fffe0ff */
[----:B------:R-:W-:-:S03]  /*1520*/  UIADD3 UR7, UPT, UPT, UR15, -UR14, URZ ;  /* 0x8000000e0f077290 */ /* 0x000fc6000fffe0ff */
[----:B------:R-:W-:-:S04]  /*1530*/  @UP1 UIADD3 UR5, UPT, UPT, UR14, URZ, URZ ;  /* 0x000000ff0e051290 */ /* 0x000fc8000fffe0ff */
[----:B--2---:R-:W-:-:S12]  /*1540*/  UIADD3 UR5, UPT, UPT, UR5, 0x1, URZ ;  /* 0x0000000105057890 */ /* 0x004fd8000fffe0ff */
.L_x_35:
[----:B------:R-:W-:Y:S01]  /*1550*/  UISETP.NE.AND UP0, UPT, UR37, URZ, UPT ;  /* 0x000000ff2500728c */ /* 0x000fe2000bf05270 */
[----:B------:R-:W1:Y:S08]  /*1560*/  S2UR UR37, SR_CgaCtaId ;  /* 0x00000000002579c3 */ /* 0x000e700000008800 */
[----:B------:R-:W-:Y:S05]  /*1570*/  BRA.U UP0, `(.L_x_18) ;  /* 0x0000000100347547 */ /* 0x000fea000b800000 */
[----:B------:R-:W2:Y:S01]  /*1580*/  S2R R2, SR_CgaCtaId ;  /* 0x0000000000027919 */ /* 0x000ea20000008800 */
[----:B------:R-:W-:-:S04]  /*1590*/  MOV R3, 0x400 ;  /* 0x0000040000037802 */ /* 0x000fc80000000f00 */
[----:B--2---:R-:W-:Y:S02]  /*15a0*/  LEA R3, R2, R3, 0x18 ;  /* 0x0000000302037211 */ /* 0x004fe400078ec0ff */
[----:B------:R-:W-:-:S03]  /*15b0*/  SHF.L.U32 R2, R8, 0x1f, RZ ;  /* 0x0000001f08027819 */ /* 0x000fc600000006ff */
[----:B------:R-:W-:-:S04]  /*15c0*/  IMAD R3, R10, 0x8, R3 ;  /* 0x000000080a037824 */ /* 0x000fc800078e0203 */
[----:B------:R-:W2:Y:S02]  /*15d0*/  SYNCS.PHASECHK.TRANS64.TRYWAIT P0, [R3+URZ+0x100], R2 ;  /* 0x00010002030075a7 */ /* 0x000ea400080011ff */
[----:B--2---:R-:W-:Y:S05]  /*15e0*/  @!P0 BRA `(.L_x_19) ;  /* 0x0000009400c08947 */ /* 0x004fea0003800000 */
.L_x_131:
[----:B------:R-:W-:Y:S01]  /*15f0*/  VIADD R10, R10, 0x1 ;  /* 0x000000010a0a7836 */ /* 0x000fe20000000000 */
[----:B------:R2:W-:Y:S04]  /*1600*/  SYNCS.ARRIVE.TRANS64.A1T0 RZ, [R3+URZ+0xf0], RZ ;  /* 0x0000f0ff03ff79a7 */ /* 0x0005e800081000ff */
[----:B------:R-:W-:-:S04]  /*1610*/  ISETP.NE.AND P0, PT, R10, 0x2, PT ;  /* 0x000000020a00780c */ /* 0x000fc80003f05270 */
[----:B------:R-:W-:Y:S02]  /*1620*/  SEL R10, R10, RZ, P0 ;  /* 0x000000ff0a0a7207 */ /* 0x000fe40000000000 */
[----:B--2---:R-:W-:-:S04]  /*1630*/  SEL R3, RZ, 0x1, P0 ;  /* 0x00000001ff037807 */ /* 0x004fc80000000000 */
[----:B------:R-:W-:-:S07]  /*1640*/  LOP3.LUT R8, R8, R3, RZ, 0x3c, !PT ;  /* 0x0000000308087212 */ /* 0x000fce00078e3cff */
.L_x_18:
[----:B------:R-:W-:Y:S01]  /*1650*/  UMOV UR4, 0x400 ;  /* 0x0000040000047882 */ /* 0x000fe20000000000 */
[----:B------:R-:W-:Y:S01]  /*1660*/  SHF.L.U32 R2, R15, 0x1f, RZ ;  /* 0x0000001f0f027819 */ /* 0x000fe200000006ff */
[----:B-1----:R-:W-:Y:S01]  /*1670*/  ULEA UR4, UR37, UR4, 0x18 ;  /* 0x0000000425047291 */ /* 0x002fe2000f8ec0ff */
[----:B------:R-:W-:Y:S01]  /*1680*/  R2UR UR35, R21 ;  /* 0x00000000152372ca */ /* 0x000fe200000e0000 */
[----:B------:R-:W-:Y:S01]  /*1690*/  UISETP.GE.U32.AND UP0, UPT, UR13, 0x3f, UPT ;  /* 0x0000003f0d00788c */ /* 0x000fe2000bf06070 */
[----:B------:R-:W-:Y:S01]  /*16a0*/  R2UR UR11, R20 ;  /* 0x00000000140b72ca */ /* 0x000fe200000e0000 */
[----:B------:R-:W-:Y:S01]  /*16b0*/  ULEA UR8, UR6, UR4, 0x3 ;  /* 0x0000000406087291 */ /* 0x000fe2000f8e18ff */
[----:B------:R-:W-:-:S08]  /*16c0*/  UMOV UR24, URZ ;  /* 0x000000ff00187c82 */ /* 0x000fd00008000000 */
[----:B------:R1:W2:Y:S01]  /*16d0*/  SYNCS.PHASECHK.TRANS64.TRYWAIT P0, [UR8+0x30], R2 ;  /* 0x00003002ff0075a7 */ /* 0x0002a20008001108 */
[----:B------:R-:W-:Y:S02]  /*16e0*/  USHF.L.U32 UR35, UR35, 0x7, URZ ;  /* 0x0000000723237899 */ /* 0x000fe400080006ff */
[----:B------:R-:W-:Y:S01]  /*16f0*/  USHF.L.U32 UR11, UR11, 0x8, URZ ;  /* 0x000000080b0b7899 */ /* 0x000fe200080006ff */
[----:B------:R-:W-:Y:S11]  /*1700*/  BRA.U !UP0, `(.L_x_20) ;  /* 0x0000000108a87547 */ /* 0x000ff6000b800000 */
[----:B------:R-:W-:Y:S01]  /*1710*/  UMOV UR16, URZ ;  /* 0x000000ff00107c82 */ /* 0x000fe20008000000 */
[----:B------:R-:W-:-:S05]  /*1720*/  UMOV UR17, UR6 ;  /* 0x0000000600117c82 */ /* 0x000fca0008000000 */
.L_x_25:
[----:B-1----:R-:W-:Y:S01]  /*1730*/  ULEA UR33, UR17, UR4, 0x3 ;  /* 0x0000000411217291 */ /* 0x002fe2000f8e18ff */
[----:B--2---:R-:W-:Y:S01]  /*1740*/  @!P5 MOV R3, 0x6000 ;  /* 0x000060000003d802 */ /* 0x004fe20000000f00 */
[----:B--2---:R-:W-:Y:S10]  /*1750*/  @P0 BRA `(.L_x_21) ;  /* 0x00000000000c0947 */ /* 0x004ff40003800000 */
[----:B------:R-:W-:-:S04]  /*1760*/  SHF.L.U32 R5, R15, 0x1f, RZ ;  /* 0x0000001f0f057819 */ /* 0x000fc800000006ff */
[----:B------:R-:W2:Y:S02]  /*1770*/  SYNCS.PHASECHK.TRANS64.TRYWAIT P0, [UR33+0x30], R5 ;  /* 0x00003005ff0075a7 */ /* 0x000ea40008001121 */
[----:B--2---:R-:W-:Y:S05]  /*1780*/  @!P0 BRA `(.L_x_22) ;  /* 0x00000094006c8947 */ /* 0x004fea0003800000 */
.L_x_21:
[----:B------:R2:W-:Y:S01]  /*1790*/  @!P5 SYNCS.ARRIVE.TRANS64 RZ, [UR33], R3 ;  /* 0x00000003ffffd9a7 */ /* 0x0005e20008000021 */
[----:B------:R-:W-:Y:S04]  /*17a0*/  BSSY.RECONVERGENT B0, `(.L_x_23) ;  /* 0x0000003000007945 */ /* 0x000fe80003800200 */
[----:B------:R-:W-:Y:S05]  /*17b0*/  @P4 BRA `(.L_x_24) ;  /* 0x0000000000044947 */ /* 0x000fea0003800000 */
[----:B------:R-:W-:Y:S05]  /*17c0*/  BPT.TRAP 0x1 ;  /* 0x000000040000795c */ /* 0x000fea0000300000 */
.L_x_24:
[----:B------:R-:W-:Y:S05]  /*17d0*/  BSYNC.RECONVERGENT B0 ;  /* 0x0000000000007941 */ /* 0x000fea0003800200 */
.L_x_23:
[----:B------:R-:W-:Y:S02]  /*17e0*/  UIADD3 UR6, UPT, UPT, UR17, 0x1, URZ ;  /* 0x0000000111067890 */ /* 0x000fe4000fffe0ff */
[----:B------:R-:W-:Y:S02]  /*17f0*/  ULEA UR32, UR17, UR4, 0xd ;  /* 0x0000000411207291 */ /* 0x000fe4000f8e68ff */
[----:B------:R-:W-:Y:S02]  /*1800*/  UISETP.NE.AND UP0, UPT, UR6, 0x6, UPT ;  /* 0x000000060600788c */ /* 0x000fe4000bf05270 */
[----:B------:R-:W-:Y:S02]  /*1810*/  UIADD3 UR26, UP1, UPT, UR22, 0x80, URZ ;  /* 0x00000080161a7890 */ /* 0x000fe4000ff3e0ff */
[----:B------:R-:W-:Y:S02]  /*1820*/  USEL UR9, URZ, 0x1, UP0 ;  /* 0x00000001ff097887 */ /* 0x000fe40008000000 */
[----:B------:R-:W-:-:S02]  /*1830*/  USEL UR6, UR6, URZ, UP0 ;  /* 0x000000ff06067287 */ /* 0x000fc40008000000 */
[----:B------:R-:W-:Y:S02]  /*1840*/  UIADD3 UR20, UP0, UPT, UR22, 0x180, URZ ;  /* 0x0000018016147890 */ /* 0x000fe4000ff1e0ff */
[----:B------:R-:W-:Y:S01]  /*1850*/  ULEA UR8, UR6, UR4, 0x3 ;  /* 0x0000000406087291 */ /* 0x000fe2000f8e18ff */
[----:B------:R-:W-:Y:S01]  /*1860*/  LOP3.LUT R15, R15, UR9, RZ, 0x3c, !PT ;  /* 0x000000090f0f7c12 */ /* 0x000fe2000f8e3cff */
[----:B------:R-:W-:Y:S02]  /*1870*/  USHF.L.U32 UR34, UR16, 0x5, URZ ;  /* 0x0000000510227899 */ /* 0x000fe400080006ff */
[----:B------:R-:W-:Y:S01]  /*1880*/  UIADD3.X UR27, UPT, UPT, URZ, UR23, URZ, UP1, !UPT ;  /* 0x00000017ff1b7290 */ /* 0x000fe20008ffe4ff */
[----:B-1----:R-:W-:Y:S01]  /*1890*/  SHF.L.U32 R2, R15, 0x1f, RZ ;  /* 0x0000001f0f027819 */ /* 0x002fe200000006ff */
[----:B------:R-:W-:Y:S02]  /*18a0*/  UIADD3 UR32, UPT, UPT, UR32, 0x10800, URZ ;  /* 0x0001080020207890 */ /* 0x000fe4000fffe0ff */
[----:B------:R-:W-:Y:S01]  /*18b0*/  UIADD3.X UR21, UPT, UPT, URZ, UR23, URZ, UP0, !UPT ;  /* 0x00000017ff157290 */ /* 0x000fe200087fe4ff */
[----:B------:R1:W1:Y:S01]  /*18c0*/  SYNCS.PHASECHK.TRANS64.TRYWAIT P0, [UR8+0x30], R2 ;  /* 0x00003002ff0075a7 */ /* 0x0002620008001108 */
[----:B------:R-:W-:Y:S01]  /*18d0*/  ULEA UR8, UR17, UR4, 0xe ;  /* 0x0000000411087291 */ /* 0x000fe2000f8e70ff */
[----:B------:R-:W-:Y:S01]  /*18e0*/  UMOV UR18, 0x0 ;  /* 0x0000000000127882 */ /* 0x000fe20000000000 */
[----:B------:R-:W-:-:S02]  /*18f0*/  UMOV UR19, 0x10000000 ;  /* 0x1000000000137882 */ /* 0x000fc40000000000 */
[----:B------:R-:W-:Y:S01]  /*1900*/  UIADD3 UR8, UPT, UPT, UR8, 0x1c800, URZ ;  /* 0x0001c80008087890 */ /* 0x000fe2000fffe0ff */
[----:B------:R1:W-:Y:S01]  /*1910*/  UTMALDG.3D [UR32], [UR26], desc[UR18] ;  /* 0x000012201a0075b4 */ /* 0x0003e20008011000 */
[----:B------:R-:W-:Y:S01]  /*1920*/  UMOV UR12, UR36 ;  /* 0x00000024000c7c82 */ /* 0x000fe20008000000 */
[----:B------:R-:W-:Y:S01]  /*1930*/  UMOV UR9, UR33 ;  /* 0x0000002100097c82 */ /* 0x000fe20008000000 */
[----:B------:R-:W-:Y:S01]  /*1940*/  UMOV UR10, UR34 ;  /* 0x00000022000a7c82 */ /* 0x000fe20008000000 */
[----:B------:R-:W-:Y:S01]  /*1950*/  UIADD3 UR16, UPT, UPT, UR16, 0x1, URZ ;  /* 0x0000000110107890 */ /* 0x000fe2000fffe0ff */
[----:B------:R-:W-:Y:S01]  /*1960*/  UMOV UR24, UR5 ;  /* 0x0000000500187c82 */ /* 0x000fe20008000000 */
[----:B------:R-:W-:Y:S02]  /*1970*/  UMOV UR17, UR6 ;  /* 0x0000000600117c82 */ /* 0x000fe40008000000 */
[----:B------:R1:W-:Y:S01]  /*1980*/  UTMALDG.3D [UR8], [UR20], desc[UR18] ;  /* 0x00001208140075b4 */ /* 0x0003e20008011000 */
[----:B------:R-:W-:-:S09]  /*1990*/  UISETP.NE.AND UP0, UPT, UR16, UR5, UPT ;  /* 0x000000051000728c */ /* 0x000fd2000bf05270 */
[----:B------:R-:W-:Y:S05]  /*19a0*/  BRA.U UP0, `(.L_x_25) ;  /* 0xfffffffd00607547 */ /* 0x000fea000b83ffff */
.L_x_20:
[----:B-1----:R-:W-:Y:S01]  /*19b0*/  ULEA UR8, UR6, UR4, 0x3 ;  /* 0x0000000406087291 */ /* 0x002fe2000f8e18ff */
[----:B------:R-:W-:Y:S01]  /*19c0*/  SHF.L.U32 R2, R15, 0x1f, RZ ;  /* 0x0000001f0f027819 */ /* 0x000fe200000006ff */
[----:B------:R-:W-:Y:S01]  /*19d0*/  @!P1 SYNCS.ARRIVE.TRANS64.A1T0 RZ, [UR4+0xa8], RZ ;  /* 0x0000a8ffffff99a7 */ /* 0x000fe20008100004 */
[----:B------:R-:W-:-:S06]  /*19e0*/  UISETP.GT.AND UP0, UPT, UR15, UR14, UPT ;  /* 0x0000000e0f00728c */ /* 0x000fcc000bf04270 */
[----:B--2---:R1:W2:Y:S03]  /*19f0*/  SYNCS.PHASECHK.TRANS64.TRYWAIT P0, [UR8+0x30], R2 ;  /* 0x00003002ff0075a7 */ /* 0x0042a60008001108 */
[----:B------:R-:W-:Y:S05]  /*1a00*/  BRA.U !UP0, `(.L_x_26) ;  /* 0x0000000108ac7547 */ /* 0x000fea000b800000 */
[----:B------:R-:W-:Y:S01]  /*1a10*/  UIADD3 UR21, UPT, UPT, UR7, UR24, URZ ;  /* 0x0000001807157290 */ /* 0x000fe2000fffe0ff */
[----:B------:R-:W-:-:S11]  /*1a20*/  UMOV UR25, UR6 ;  /* 0x0000000600197c82 */ /* 0x000fd60008000000 */
.L_x_31:
[----:B-1----:R-:W-:Y:S01]  /*1a30*/  ULEA UR17, UR25, UR4, 0x3 ;  /* 0x0000000419117291 */ /* 0x002fe2000f8e18ff */
[----:B--2---:R-:W-:Y:S01]  /*1a40*/  @!P5 MOV R3, 0x6000 ;  /* 0x000060000003d802 */ /* 0x004fe20000000f00 */
[----:B--2---:R-:W-:Y:S10]  /*1a50*/  @P0 BRA `(.L_x_27) ;  /* 0x00000000000c0947 */ /* 0x004ff40003800000 */
[----:B------:R-:W-:-:S04]  /*1a60*/  SHF.L.U32 R5, R15, 0x1f, RZ ;  /* 0x0000001f0f057819 */ /* 0x000fc800000006ff */
[----:B------:R-:W2:Y:S02]  /*1a70*/  SYNCS.PHASECHK.TRANS64.TRYWAIT P0, [UR17+0x30], R5 ;  /* 0x00003005ff0075a7 */ /* 0x000ea40008001111 */
[----:B--2---:R-:W-:Y:S05]  /*1a80*/  @!P0 BRA `(.L_x_28) ;  /* 0x0000009000c48947 */ /* 0x004fea0003800000 */
.L_x_27:
[----:B------:R2:W-:Y:S01]  /*1a90*/  @!P5 SYNCS.ARRIVE.TRANS64 RZ, [UR17], R3 ;  /* 0x00000003ffffd9a7 */ /* 0x0005e20008000011 */
[----:B------:R-:W-:Y:S04]  /*1aa0*/  BSSY.RECONVERGENT B0, `(.L_x_29) ;  /* 0x0000003000007945 */ /* 0x000fe80003800200 */
[----:B------:R-:W-:Y:S05]  /*1ab0*/  @P4 BRA `(.L_x_30) ;  /* 0x0000000000044947 */ /* 0x000fea0003800000 */
[----:B------:R-:W-:Y:S05]  /*1ac0*/  BPT.TRAP 0x1 ;  /* 0x000000040000795c */ /* 0x000fea0000300000 */
.L_x_30:
[----:B------:R-:W-:Y:S05]  /*1ad0*/  BSYNC.RECONVERGENT B0 ;  /* 0x0000000000007941 */ /* 0x000fea0003800200 */
.L_x_29:
        /* <DEDUP_REMOVED lines=10> */
[----:B------:R-:W-:Y:S01]  /*1b80*/  UIADD3 UR16, UPT, UPT, UR16, 0x10800, URZ ;  /* 0x0001080010107890 */ /* 0x000fe2000fffe0ff */
[----:B-1----:R-:W-:Y:S01]  /*1b90*/  SHF.L.U32 R2, R15, 0x1f, RZ ;  /* 0x0000001f0f027819 */ /* 0x002fe200000006ff */
[----:B------:R-:W-:Y:S02]  /*1ba0*/  UIADD3.X UR31, UPT, UPT, URZ, UR23, URZ, UP1, !UPT ;  /* 0x00000017ff1f7290 */ /* 0x000fe40008ffe4ff */
[----:B------:R-:W-:Y:S01]  /*1bb0*/  UIADD3.X UR29, UPT, UPT, URZ, UR23, URZ, UP0, !UPT ;  /* 0x00000017ff1d7290 */ /* 0x000fe200087fe4ff */
[----:B------:R1:W1:Y:S01]  /*1bc0*/  SYNCS.PHASECHK.TRANS64.TRYWAIT P0, [UR8+0x30], R2 ;  /* 0x00003002ff0075a7 */ /* 0x0002620008001108 */
[----:B------:R-:W-:Y:S01]  /*1bd0*/  ULEA UR8, UR25, UR4, 0xe ;  /* 0x0000000419087291 */ /* 0x000fe2000f8e70ff */
[----:B------:R-:W-:Y:S01]  /*1be0*/  UMOV UR26, 0x0 ;  /* 0x00000000001a7882 */ /* 0x000fe20000000000 */
[----:B------:R-:W-:-:S02]  /*1bf0*/  UMOV UR27, 0x10000000 ;  /* 0x10000000001b7882 */ /* 0x000fc40000000000 */
[----:B------:R-:W-:Y:S01]  /*1c00*/  UIADD3 UR8, UPT, UPT, UR8, 0x1c800, URZ ;  /* 0x0001c80008087890 */ /* 0x000fe2000fffe0ff */
[----:B------:R-:W-:Y:S01]  /*1c10*/  UMOV UR19, UR35 ;  /* 0x0000002300137c82 */ /* 0x000fe20008000000 */
[----:B------:R-:W-:Y:S01]  /*1c20*/  UMOV UR20, UR36 ;  /* 0x0000002400147c82 */ /* 0x000fe20008000000 */
[----:B------:R-:W-:Y:S01]  /*1c30*/  UMOV UR12, UR36 ;  /* 0x00000024000c7c82 */ /* 0x000fe20008000000 */
[----:B------:R-:W-:Y:S01]  /*1c40*/  UMOV UR9, UR17 ;  /* 0x0000001100097c82 */ /* 0x000fe20008000000 */
[----:B------:R-:W-:Y:S01]  /*1c50*/  UMOV UR10, UR18 ;  /* 0x00000012000a7c82 */ /* 0x000fe20008000000 */
[----:B------:R1:W-:Y:S01]  /*1c60*/  UTMALDG.3D [UR16], [UR30], desc[UR26] ;  /* 0x00001a101e0075b4 */ /* 0x0003e20008011000 */
[----:B------:R-:W-:Y:S01]  /*1c70*/  UIADD3 UR24, UPT, UPT, UR24, 0x1, URZ ;  /* 0x0000000118187890 */ /* 0x000fe2000fffe0ff */
[----:B------:R-:W-:-:S03]  /*1c80*/  UMOV UR25, UR6 ;  /* 0x0000000600197c82 */ /* 0x000fc60008000000 */
[----:B------:R-:W-:Y:S01]  /*1c90*/  UISETP.NE.AND UP0, UPT, UR24, UR21, UPT ;  /* 0x000000151800728c */ /* 0x000fe2000bf05270 */
[----:B------:R1:W-:Y:S08]  /*1ca0*/  UTMALDG.3D [UR8], [UR28], desc[UR26] ;  /* 0x00001a081c0075b4 */ /* 0x0003f00008011000 */
[----:B------:R-:W-:Y:S05]  /*1cb0*/  BRA.U UP0, `(.L_x_31) ;  /* 0xfffffffd005c7547 */ /* 0x000fea000b83ffff */
.L_x_26:
[----:B-1----:R-:W-:Y:S01]  /*1cc0*/  LEA R2, R14, UR4, 0x3 ;  /* 0x000000040e027c11 */ /* 0x002fe2000f8e18ff */
[----:B------:R-:W-:Y:S01]  /*1cd0*/  NOP ;  /* 0x0000000000007918 */ /* 0x000fe20000000000 */
[----:B--2---:R-:W-:Y:S02]  /*1ce0*/  SHF.L.U32 R3, R12, 0x1f, RZ ;  /* 0x0000001f0c037819 */ /* 0x004fe400000006ff */
[----:B------:R-:W-:Y:S02]  /*1cf0*/  LEA R4, R14, UR4, 0x4 ;  /* 0x000000040e047c11 */ /* 0x000fe4000f8e20ff */
[----:B------:R-:W1:Y:S02]  /*1d00*/  SYNCS.PHASECHK.TRANS64.TRYWAIT P0, [R2+URZ+0xb0], R3 ;  /* 0x0000b003020075a7 */ /* 0x000e6400080011ff */
[----:B-1----:R-:W-:Y:S05]  /*1d10*/  @!P0 BRA `(.L_x_32) ;  /* 0x0000009000388947 */ /* 0x002fea0003800000 */
.L_x_134:
[----:B------:R-:W2:Y:S01]  /*1d20*/  LDS.128 R4, [R4+0x120] ;  /* 0x0001200004047984 */ /* 0x000ea20000000c00 */
[----:B---3--:R-:W-:Y:S01]  /*1d30*/  ISETP.GE.AND P0, PT, R72, 0x1, PT ;  /* 0x000000014800780c */ /* 0x008fe20003f06270 */
[----:B-1----:R-:W-:Y:S01]  /*1d40*/  VIADD R2, R2, 0xc0 ;  /* 0x000000c002027836 */ /* 0x002fe20000000000 */
[----:B------:R-:W-:Y:S01]  /*1d50*/  @!PT LDS RZ, [RZ] ;  /* 0x00000000fffff984 */ /* 0x000fe20000000800 */
[----:B------:R-:W-:Y:S01]  /*1d60*/  @!PT LDS RZ, [RZ] ;  /* 0x00000000fffff984 */ /* 0x000fe20000000800 */
[----:B------:R-:W-:Y:S01]  /*1d70*/  @!PT LDS RZ, [RZ] ;  /* 0x00000000fffff984 */ /* 0x000fe20000000800 */
[----:B------:R-:W-:Y:S01]  /*1d80*/  @!PT LDS RZ, [RZ] ;  /* 0x00000000fffff984 */ /* 0x000fe20000000800 */
[----:B------:R1:W-:Y:S06]  /*1d90*/  MEMBAR.ALL.CTA ;  /* 0x0000000000007992 */ /* 0x0003ec0000008000 */
[----:B-1----:R-:W1:Y:S01]  /*1da0*/  FENCE.VIEW.ASYNC.S ;  /* 0x00000000000073c6 */ /* 0x002e620000000000 */
[----:B------:R-:W-:-:S04]  /*1db0*/  PRMT R2, RZ, 0x654, R2 ;  /* 0x00000654ff027816 */ /* 0x000fc80000000002 */
[----:B-1----:R1:W-:Y:S01]  /*1dc0*/  SYNCS.ARRIVE.TRANS64.RED.A1T0 RZ, [R2+URZ], RZ ;  /* 0x000000ff02ff79a7 */ /* 0x0023e200081004ff */
[----:B--2---:R-:W-:-:S13]  /*1dd0*/  LOP3.LUT P2, RZ, R6, 0x1, RZ, 0xc0, !PT ;  /* 0x0000000106ff7812 */ /* 0x004fda000784c0ff */
[----:B------:R-:W-:Y:S01]  /*1de0*/  @P2 SHF.R.U32.HI R3, RZ, 0x10, R5 ;  /* 0x00000010ff032819 */ /* 0x000fe20000011605 */
[----:B------:R-:W-:Y:S01]  /*1df0*/  VOTEU.ANY UP0, P2 ;  /* 0x0000000000ff7886 */ /* 0x000fe20001000100 */
[----:B------:R-:W-:Y:S02]  /*1e00*/  @P2 MOV R13, R4 ;  /* 0x00000004000d2202 */ /* 0x000fe40000000f00 */
[----:B------:R-:W-:Y:S02]  /*1e10*/  @P2 R2UR.BROADCAST UR8, R3 ;  /* 0x00000000030822ca */ /* 0x000fe400008e0000 */
[----:B------:R-:W-:-:S11]  /*1e20*/  @P2 LOP3.LUT R11, R5, 0xffff, RZ, 0xc0, !PT ;  /* 0x0000ffff050b2812 */ /* 0x000fd600078ec0ff */
[----:B------:R-:W-:Y:S01]  /*1e30*/  @UP0 UMOV UR36, UR8 ;  /* 0x0000000800240c82 */ /* 0x000fe20008000000 */
[----:B-1----:R-:W-:Y:S05]  /*1e40*/  @!P0 BRA `(.L_x_33) ;  /* 0x0000000000b88947 */ /* 0x002fea0003800000 */
[----:B------:R-:W4:Y:S01]  /*1e50*/  LDC.64 R4, c[0x0][0xb18] ;  /* 0x0002c600ff047b82 */ /* 0x000f220000000a00 */
[----:B------:R-:W-:-:S07]  /*1e60*/  ISETP.NE.AND P3, PT, R72, 0x1, PT ;  /* 0x000000014800780c */ /* 0x000fce0003f65270 */
[----:B------:R-:W1:Y:S08]  /*1e70*/  LDC.64 R6, c[0x0][0xb10] ;  /* 0x0002c400ff067b82 */ /* 0x000e700000000a00 */
[----:B------:R-:W2:Y:S08]  /*1e80*/  LDC R16, c[0x0][0xb20] ;  /* 0x0002c800ff107b82 */ /* 0x000eb00000000800 */
[----:B------:R-:W3:Y:S01]  /*1e90*/  LDC R18, c[0x0][0xb0c] ;  /* 0x0002c300ff127b82 */ /* 0x000ee20000000800 */
[----:B----4-:R-:W-:Y:S01]  /*1ea0*/  IMAD.HI.U32 R17, R0, R5, RZ ;  /* 0x0000000500117227 */ /* 0x010fe200078e00ff */
[----:B------:R-:W-:-:S03]  /*1eb0*/  ISETP.NE.AND P0, PT, R4, 0x1, PT ;  /* 0x000000010400780c */ /* 0x000fc60003f05270 */
[----:B------:R-:W-:-:S03]  /*1ec0*/  IMAD.HI.U32 R5, R11, R5, RZ ;  /* 0x000000050b057227 */ /* 0x000fc600078e00ff */
[----:B------:R-:W4:Y:S01]  /*1ed0*/  LDC.64 R2, c[0x0][0xb28] ;  /* 0x0002ca00ff027b82 */ /* 0x000f220000000a00 */
[----:B-1----:R-:W-:-:S04]  /*1ee0*/  IMAD.HI.U32 R20, R9, R6, RZ ;  /* 0x0000000609147227 */ /* 0x002fc800078e00ff */
[----:B------:R-:W-:Y:S01]  /*1ef0*/  IMAD.HI.U32 R22, R13, R6, RZ ;  /* 0x000000060d167227 */ /* 0x000fe200078e00ff */
[----:B------:R-:W-:Y:S02]  /*1f00*/  SHF.R.U32.HI R20, RZ, R7, R20 ;  /* 0x00000007ff147219 */ /* 0x000fe40000011614 */
[-C--:B--2---:R-:W-:Y:S02]  /*1f10*/  SHF.R.U32.HI R17, RZ, R16.reuse, R17 ;  /* 0x00000010ff117219 */ /* 0x084fe40000011611 */
[----:B------:R-:W-:Y:S02]  /*1f20*/  SHF.R.U32.HI R16, RZ, R16, R5 ;  /* 0x00000010ff107219 */ /* 0x000fe40000011605 */
[----:B------:R-:W-:Y:S02]  /*1f30*/  SEL R17, R0, R17, !P0 ;  /* 0x0000001100117207 */ /* 0x000fe40004000000 */
[----:B------:R-:W-:Y:S02]  /*1f40*/  SHF.R.U32.HI R22, RZ, R7, R22 ;  /* 0x00000007ff167219 */ /* 0x000fe40000011616 */
[----:B---3--:R-:W-:-:S02]  /*1f50*/  ISETP.NE.AND P1, PT, R18, 0x1, PT ;  /* 0x000000011200780c */ /* 0x008fc40003f25270 */
[----:B------:R-:W-:Y:S02]  /*1f60*/  SEL R5, R11, R16, !P0 ;  /* 0x000000100b057207 */ /* 0x000fe40004000000 */
[----:B------:R-:W-:Y:S02]  /*1f70*/  SEL R19, R9, R20, !P1 ;  /* 0x0000001409137207 */ /* 0x000fe40004800000 */
[----:B------:R-:W-:Y:S01]  /*1f80*/  SEL R7, R13, R22, !P1 ;  /* 0x000000160d077207 */ /* 0x000fe20004800000 */
[----:B----4-:R-:W-:-:S04]  /*1f90*/  IMAD.HI.U32 R20, R17, R2, RZ ;  /* 0x0000000211147227 */ /* 0x010fc800078e00ff */
[----:B------:R-:W-:Y:S01]  /*1fa0*/  IMAD.HI.U32 R6, R19, R2, RZ ;  /* 0x0000000213067227 */ /* 0x000fe200078e00ff */
[----:B------:R-:W-:-:S04]  /*1fb0*/  @P3 SHF.R.U32.HI R17, RZ, R3, R20 ;  /* 0x00000003ff113219 */ /* 0x000fc80000011614 */
        /* <DEDUP_REMOVED lines=8> */
[----:B------:R-:W-:-:S04]  /*2040*/  @!P0 IMAD.HI.U32 R16, R7, R2, RZ ;  /* 0x0000000207108227 */ /* 0x000fc800078e00ff */
[----:B------:R-:W-:Y:S01]  /*2050*/  IMAD.MOV R2, RZ, RZ, -R6 ;  /* 0x000000ffff027224 */ /* 0x000fe200078e0a06 */
[----:B------:R-:W-:-:S03]  /*2060*/  @!P0 SHF.R.U32.HI R16, RZ, R3, R16 ;  /* 0x00000003ff108219 */ /* 0x000fc60000011610 */
[----:B------:R-:W-:Y:S01]  /*2070*/  IMAD R2, R72, R2, R5 ;  /* 0x0000000248027224 */ /* 0x000fe200078e0205 */
[----:B------:R-:W-:Y:S02]  /*2080*/  @!P0 SEL R3, R7, R16, !P3 ;  /* 0x0000001007038207 */ /* 0x000fe40005800000 */
[----:B------:R-:W-:-:S03]  /*2090*/  IADD3 R16, PT, PT, -R5, RZ, RZ ;  /* 0x000000ff05107210 */ /* 0x000fc60007ffe1ff */
[--C-:B------:R-:W-:Y:S02]  /*20a0*/  @!P0 IMAD.IADD R6, R6, 0x1, -R3.reuse ;  /* 0x0000000106068824 */ /* 0x100fe400078e0a03 */
[----:B------:R-:W-:Y:S01]  /*20b0*/  @!P0 IMAD R3, R2, R19, R3 ;  /* 0x0000001302038224 */ /* 0x000fe200078e0203 */
[----:B------:R-:W-:Y:S01]  /*20c0*/  IADD3 R2, PT, PT, -R7, RZ, RZ ;  /* 0x000000ff07027210 */ /* 0x000fe20007ffe1ff */
[----:B------:R-:W-:Y:S02]  /*20d0*/  @!P0 IMAD R5, R72, R6, R7 ;  /* 0x0000000648058224 */ /* 0x000fe400078e0207 */
[----:B------:R-:W-:Y:S02]  /*20e0*/  IMAD R11, R4, R16, R11 ;  /* 0x00000010040b7224 */ /* 0x000fe400078e020b */
[----:B------:R-:W-:Y:S02]  /*20f0*/  @!P0 IMAD.MOV.U32 R7, RZ, RZ, R3 ;  /* 0x000000ffff078224 */ /* 0x000fe400078e0003 */
[----:B------:R-:W-:-:S02]  /*2100*/  IMAD R2, R18, R2, R13 ;  /* 0x0000000212027224 */ /* 0x000fc400078e020d */
[----:B------:R-:W-:Y:S02]  /*2110*/  IMAD R11, R5, R4, R11 ;  /* 0x00000004050b7224 */ /* 0x000fe400078e020b */
[----:B------:R-:W-:Y:S02]  /*2120*/  IMAD R13, R7, R18, R2 ;  /* 0x00000012070d7224 */ /* 0x000fe400078e0202 */
.L_x_33:
[----:B------:R-:W1:Y:S02]  /*2130*/  LDCU UR8, c[0x0][0xb30] ;  /* 0x00016600ff0877ac */ /* 0x000e640008000800 */
[----:B-1----:R-:W-:-:S09]  /*2140*/  UISETP.NE.AND UP0, UPT, UR8, 0x1, UPT ;  /* 0x000000010800788c */ /* 0x002fd2000bf05270 */
[----:B------:R-:W-:Y:S05]  /*2150*/  BRA.U UP0, `(.L_x_34) ;  /* 0x0000000100407547 */ /* 0x000fea000b800000 */
[----:B------:R-:W1:Y:S08]  /*2160*/  LDC.64 R4, c[0x0][0xb10] ;  /* 0x0002c400ff047b82 */ /* 0x000e700000000a00 */
[----:B------:R-:W2:Y:S08]  /*2170*/  LDC.64 R2, c[0x0][0xb18] ;  /* 0x0002c600ff027b82 */ /* 0x000eb00000000a00 */
[----:B------:R-:W3:Y:S08]  /*2180*/  LDC R6, c[0x0][0xb20] ;  /* 0x0002c800ff067b82 */ /* 0x000ef00000000800 */
[----:B------:R-:W4:Y:S01]  /*2190*/  LDC R16, c[0x0][0xb0c] ;  /* 0x0002c300ff107b82 */ /* 0x000f220000000800 */
[----:B-1----:R-:W-:-:S05]  /*21a0*/  IMAD.HI.U32 R4, R13, R4, RZ ;  /* 0x000000040d047227 */ /* 0x002fca00078e00ff */
[----:B------:R-:W-:Y:S01]  /*21b0*/  SHF.R.U32.HI R4, RZ, R5, R4 ;  /* 0x00000005ff047219 */ /* 0x000fe20000011604 */
[----:B--2---:R-:W-:Y:S01]  /*21c0*/  IMAD.HI.U32 R3, R11, R3, RZ ;  /* 0x000000030b037227 */ /* 0x004fe200078e00ff */
[----:B------:R-:W-:-:S04]  /*21d0*/  ISETP.NE.AND P0, PT, R2, 0x1, PT ;  /* 0x000000010200780c */ /* 0x000fc80003f05270 */
[----:B---3--:R-:W-:-:S04]  /*21e0*/  SHF.R.U32.HI R6, RZ, R6, R3 ;  /* 0x00000006ff067219 */ /* 0x008fc80000011603 */
[----:B------:R-:W-:Y:S02]  /*21f0*/  SEL R3, R11, R6, !P0 ;  /* 0x000000060b037207 */ /* 0x000fe40004000000 */
[----:B----4-:R-:W-:-:S04]  /*2200*/  ISETP.NE.AND P1, PT, R16, 0x1, PT ;  /* 0x000000011000780c */ /* 0x010fc80003f25270 */
[----:B------:R-:W-:-:S05]  /*2210*/  SEL R4, R13, R4, !P1 ;  /* 0x000000040d047207 */ /* 0x000fca0004800000 */
[----:B------:R-:W-:Y:S02]  /*2220*/  IMAD.IADD R5, R3, 0x1, -R4 ;  /* 0x0000000103057824 */ /* 0x000fe400078e0a04 */
[----:B------:R-:W-:Y:S02]  /*2230*/  IMAD.IADD R3, R4, 0x1, -R3 ;  /* 0x0000000104037824 */ /* 0x000fe400078e0a03 */
[----:B------:R-:W-:Y:S02]  /*2240*/  IMAD R13, R5, R16, R13 ;  /* 0x00000010050d7224 */ /* 0x000fe400078e020d */
[----:B------:R-:W-:-:S07]  /*2250*/  IMAD R11, R3, R2, R11 ;  /* 0x00000002030b7224 */ /* 0x000fce00078e020b */
.L_x_34:
[----:B------:R-:W-:Y:S01]  /*2260*/  VIADD R14, R14, 0x1 ;  /* 0x000000010e0e7836 */ /* 0x000fe20000000000 */
[----:B------:R-:W-:Y:S01]  /*2270*/  PLOP3.LUT P1, PT, PT, PT, PT, 0x80, 0x8 ;  /* 0x000000000008781c */ /* 0x000fe20003f2f070 */
[----:B------:R-:W-:Y:S02]  /*2280*/  IMAD.IADD R21, R13, 0x1, R156 ;  /* 0x000000010d157824 */ /* 0x000fe400078e029c */
[----:B------:R-:W-:Y:S01]  /*2290*/  IMAD.IADD R20, R11, 0x1, R154 ;  /* 0x000000010b147824 */ /* 0x000fe200078e029a */
[----:B------:R-:W-:-:S04]  /*22a0*/  ISETP.NE.AND P0, PT, R14, 0x2, PT ;  /* 0x000000020e00780c */ /* 0x000fc80003f05270 */
[----:B------:R-:W-:Y:S02]  /*22b0*/  SEL R3, RZ, 0x1, P0 ;  /* 0x00000001ff037807 */ /* 0x000fe40000000000 */
[----:B------:R-:W-:Y:S02]  /*22c0*/  SEL R14, R14, RZ, P0 ;  /* 0x000000ff0e0e7207 */ /* 0x000fe40000000000 */
[----:B------:R-:W-:Y:S01]  /*22d0*/  LOP3.LUT R12, R12, R3, RZ, 0x3c, !PT ;  /* 0x000000030c0c7212 */ /* 0x000fe200078e3cff */
[----:B------:R-:W-:Y:S06]  /*22e0*/  @P2 BRA `(.L_x_35) ;  /* 0xfffffff000982947 */ /* 0x000fec000383ffff */
[----:B------:R-:W-:Y:S01]  /*22f0*/  UIADD3 UR4, UPT, UPT, UR4, 0x30, URZ ;  /* 0x0000003004047890 */ /* 0x000fe2000fffe0ff */
[----:B------:R-:W-:-:S03]  /*2300*/  SHF.L.U32 R3, R15, 0x1f, RZ ;  /* 0x0000001f0f037819 */ /* 0x000fc600000006ff */
[----:B------:R-:W-:-:S09]  /*2310*/  ULEA UR5, UR6, UR4, 0x3 ;  /* 0x0000000406057291 */ /* 0x000fd2000f8e18ff */
[----:B------:R-:W1:Y:S02]  /*2320*/  SYNCS.PHASECHK.TRANS64.TRYWAIT P0, [UR5], R3 ;  /* 0x00000003ff0075a7 */ /* 0x000e640008001105 */
[----:B-1----:R-:W-:Y:S05]  /*2330*/  @!P0 BRA `(.L_x_36) ;  /* 0x0000008800c48947 */ /* 0x002fea0003800000 */
.L_x_136:
[----:B------:R-:W-:-:S04]  /*2340*/  UIADD3 UR6, UPT, UPT, UR6, 0x1, URZ ;  /* 0x0000000106067890 */ /* 0x000fc8000fffe0ff */
[----:B------:R-:W-:-:S04]  /*2350*/  UISETP.NE.AND UP0, UPT, UR6, 0x6, UPT ;  /* 0x000000060600788c */ /* 0x000fc8000bf05270 */
[----:B------:R-:W-:Y:S02]  /*2360*/  USEL UR7, URZ, 0x1, UP0 ;  /* 0x00000001ff077887 */ /* 0x000fe40008000000 */
[----:B------:R-:W-:-:S04]  /*2370*/  USEL UR6, UR6, URZ, UP0 ;  /* 0x000000ff06067287 */ /* 0x000fc80008000000 */
[----:B------:R-:W-:Y:S01]  /*2380*/  ULEA UR5, UR6, UR4, 0x3 ;  /* 0x0000000406057291 */ /* 0x000fe2000f8e18ff */
[----:B------:R-:W-:-:S04]  /*2390*/  LOP3.LUT R2, R15, UR7, RZ, 0x3c, !PT ;  /* 0x000000070f027c12 */ /* 0x000fc8000f8e3cff */
[----:B-1----:R-:W-:-:S04]  /*23a0*/  SHF.L.U32 R3, R2, 0x1f, RZ ;  /* 0x0000001f02037819 */ /* 0x002fc800000006ff */
[----:B------:R-:W1:Y:S02]  /*23b0*/  SYNCS.PHASECHK.TRANS64.TRYWAIT P0, [UR5], R3 ;  /* 0x00000003ff0075a7 */ /* 0x000e640008001105 */
[----:B-1----:R-:W-:Y:S05]  /*23c0*/  @!P0 BRA `(.L_x_37) ;  /* 0x0000008800b88947 */ /* 0x002fea0003800000 */
.L_x_138:
        /* <DEDUP_REMOVED lines=9> */
.L_x_140:
        /* <DEDUP_REMOVED lines=9> */
.L_x_142:
        /* <DEDUP_REMOVED lines=9> */
.L_x_144:
[----:B------:R-:W-:-:S04]  /*2580*/  UIADD3 UR6, UPT, UPT, UR6, 0x1, URZ ;  /* 0x0000000106067890 */ /* 0x000fc8000fffe0ff */
[----:B------:R-:W-:-:S04]  /*2590*/  UISETP.NE.AND UP0, UPT, UR6, 0x6, UPT ;  /* 0x000000060600788c */ /* 0x000fc8000bf05270 */
[----:B------:R-:W-:Y:S02]  /*25a0*/  USEL UR5, URZ, 0x1, UP0 ;  /* 0x00000001ff057887 */ /* 0x000fe40008000000 */
[----:B------:R-:W-:-:S04]  /*25b0*/  USEL UR6, UR6, URZ, UP0 ;  /* 0x000000ff06067287 */ /* 0x000fc80008000000 */
[----:B------:R-:W-:Y:S01]  /*25c0*/  ULEA UR6, UR6, UR4, 0x3 ;  /* 0x0000000406067291 */ /* 0x000fe2000f8e18ff */
[----:B-1----:R-:W-:-:S04]  /*25d0*/  LOP3.LUT R3, R2, UR5, RZ, 0x3c, !PT ;  /* 0x0000000502037c12 */ /* 0x002fc8000f8e3cff */
[----:B------:R-:W-:Y:S01]  /*25e0*/  SHF.L.U32 R3, R3, 0x1f, RZ ;  /* 0x0000001f03037819 */ /* 0x000fe200000006ff */
[----:B----4-:R-:W-:-:S07]  /*25f0*/  IMAD.U32 R0, RZ, RZ, UR6 ;  /* 0x00000006ff007e24 */ /* 0x010fce000f8e00ff */
.L_x_41:
[----:B-1----:R1:W2:Y:S02]  /*2600*/  SYNCS.PHASECHK.TRANS64.TRYWAIT P0, [R0+URZ], R3 ;  /* 0x00000003000075a7 */ /* 0x0022a400080011ff */
[----:B--2---:R-:W-:Y:S05]  /*2610*/  @!P0 NANOSLEEP.SYNCS 0x989680 ;  /* 0x009896800000895d */ /* 0x004fea0003900000 */
[----:B------:R-:W2:Y:S02]  /*2620*/  @!P0 SYNCS.PHASECHK.TRANS64 P0, [R0+URZ], R3 ;  /* 0x00000003000085a7 */ /* 0x000ea400080010ff */
[----:B--2---:R-:W-:Y:S05]  /*2630*/  @P0 EXIT ;  /* 0x000000000000094d */ /* 0x004fea0003800000 */
[----:B------:R-:W-:Y:S05]  /*2640*/  BRA `(.L_x_41) ;  /* 0xfffffffc00ec7947 */ /* 0x000fea000383ffff */
.L_x_17:
[----:B------:R-:W-:-:S04]  /*2650*/  UISETP.NE.AND UP1, UPT, UR37, URZ, UPT ;  /* 0x000000ff2500728c */ /* 0x000fc8000bf25270 */
[----:B------:R-:W-:-:S09]  /*2660*/  UISETP.NE.OR UP1, UPT, UR8, 0x1, UP1 ;  /* 0x000000010800788c */ /* 0x000fd20008f25670 */
[----:B------:R-:W-:Y:S05]  /*2670*/  BRA.U UP1, `(.L_x_42) ;  /* 0x0000000501487547 */ /* 0x000fea000b800000 */
[----:B------:R-:W-:Y:S01]  /*2680*/  ISETP.NE.AND P2, PT, R2, RZ, PT ;  /* 0x000000ff0200720c */ /* 0x000fe20003f45270 */
[----:B------:R-:W-:Y:S01]  /*2690*/  IMAD.MOV.U32 R12, RZ, RZ, 0x1 ;  /* 0x00000001ff0c7424 */ /* 0x000fe200078e00ff */
[----:B------:R-:W-:Y:S02]  /*26a0*/  CS2R R10, SRZ ;  /* 0x00000000000a7805 */ /* 0x000fe4000001ff00 */
[----:B------:R-:W-:Y:S01]  /*26b0*/  CS2R R8, SRZ ;  /* 0x0000000000087805 */ /* 0x000fe2000001ff00 */
[----:B------:R-:W-:Y:S01]  /*26c0*/  UMOV UR4, 0x400 ;  /* 0x0000040000047882 */ /* 0x000fe20000000000 */
[----:B------:R-:W-:Y:S01]  /*26d0*/  UMOV UR6, URZ ;  /* 0x000000ff00067c82 */ /* 0x000fe20008000000 */
[----:B------:R-:W-:-:S12]  /*26e0*/  ULEA UR37, UR37, UR4, 0x18 ;  /* 0x0000000425257291 */ /* 0x000fd8000f8ec0ff */
.L_x_46:
[----:B------:R-:W-:Y:S02]  /*26f0*/  LEA R0, R8, UR37, 0x3 ;  /* 0x0000002508007c11 */ /* 0x000fe4000f8e18ff */
[----:B------:R-:W-:-:S03]  /*2700*/  SHF.L.U32 R5, R9, 0x1f, RZ ;  /* 0x0000001f09057819 */ /* 0x000fc600000006ff */
[----:B------:R-:W-:Y:S01]  /*2710*/  VIADD R4, R0, 0x100 ;  /* 0x0000010000047836 */ /* 0x000fe20000000000 */
[----:B------:R-:W1:Y:S02]  /*2720*/  SYNCS.PHASECHK.TRANS64.TRYWAIT P0, [R0+URZ+0xf0], R5 ;  /* 0x0000f005000075a7 */ /* 0x000e6400080011ff */
[----:B-1----:R-:W-:Y:S05]  /*2730*/  @!P0 BRA `(.L_x_43) ;  /* 0x00000088003c8947 */ /* 0x002fea0003800000 */
.L_x_145:
[----:B------:R-:W-:Y:S01]  /*2740*/  ULEA UR5, UR6, UR37, 0x3 ;  /* 0x0000002506057291 */ /* 0x000fe2000f8e18ff */
[----:B------:R-:W-:Y:S02]  /*2750*/  PRMT R4, RZ, 0x654, R4 ;  /* 0x00000654ff047816 */ /* 0x000fe40000000004 */
[----:B-1----:R-:W-:Y:S01]  /*2760*/  SHF.L.U32 R5, R12, 0x1f, RZ ;  /* 0x0000001f0c057819 */ /* 0x002fe200000006ff */
[----:B------:R-:W-:Y:S01]  /*2770*/  UIADD3 UR4, UPT, UPT, UR5, 0xb0, URZ ;  /* 0x000000b005047890 */ /* 0x000fe2000fffe0ff */
[----:B------:R1:W-:Y:S05]  /*2780*/  SYNCS.ARRIVE.TRANS64.RED.A1T0 RZ, [R4+URZ], RZ ;  /* 0x000000ff04ff79a7 */ /* 0x0003ea00081004ff */
[----:B------:R-:W-:Y:S01]  /*2790*/  IMAD.U32 R7, RZ, RZ, UR4 ;  /* 0x00000004ff077e24 */ /* 0x000fe2000f8e00ff */
[----:B------:R-:W2:Y:S04]  /*27a0*/  SYNCS.PHASECHK.TRANS64.TRYWAIT P0, [UR5+0xc0], R5 ;  /* 0x0000c005ff0075a7 */ /* 0x000ea80008001105 */
[----:B------:R-:W-:Y:S01]  /*27b0*/  PRMT R6, R2, 0x654, R7 ;  /* 0x0000065402067816 */ /* 0x000fe20000000007 */
[----:B-1----:R-:W-:Y:S01]  /*27c0*/  @!P2 IMAD.MOV.U32 R4, RZ, RZ, 0x10 ;  /* 0x00000010ff04a424 */ /* 0x002fe200078e00ff */
[----:B--2---:R-:W-:Y:S06]  /*27d0*/  @!P0 BRA `(.L_x_44) ;  /* 0x0000008800288947 */ /* 0x004fec0003800000 */
.L_x_147:
[----:B------:R-:W-:Y:S01]  /*27e0*/  ULEA UR4, UR6, UR37, 0x4 ;  /* 0x0000002506047291 */ /* 0x000fe2000f8e20ff */
[----:B------:R-:W-:Y:S01]  /*27f0*/  SEL R3, R6, R3, !P2 ;  /* 0x0000000306037207 */ /* 0x000fe20005000000 */
[----:B------:R-:W-:Y:S01]  /*2800*/  UIADD3 UR5, UPT, UPT, UR5, 0xb0, URZ ;  /* 0x000000b005057890 */ /* 0x000fe2000fffe0ff */
[----:B-1----:R-:W-:Y:S01]  /*2810*/  LEA R0, R11, UR37, 0x3 ;  /* 0x000000250b007c11 */ /* 0x002fe2000f8e18ff */
[----:B------:R-:W-:Y:S01]  /*2820*/  UIADD3 UR4, UPT, UPT, UR4, 0x120, URZ ;  /* 0x0000012004047890 */ /* 0x000fe2000fffe0ff */
[----:B------:R-:W-:Y:S01]  /*2830*/  SHF.L.U32 R5, R10, 0x1f, RZ ;  /* 0x0000001f0a057819 */ /* 0x000fe200000006ff */
[----:B------:R1:W-:Y:S01]  /*2840*/  @!P2 SYNCS.ARRIVE.TRANS64.RED RZ, [R3+URZ], R4 ;  /* 0x0000000403ffa9a7 */ /* 0x0003e200080004ff */
[----:B------:R-:W-:Y:S01]  /*2850*/  UIADD3 UR6, UPT, UPT, UR6, 0x1, URZ ;  /* 0x0000000106067890 */ /* 0x000fe2000fffe0ff */
[----:B------:R-:W-:-:S03]  /*2860*/  VIADD R8, R8, 0x1 ;  /* 0x0000000108087836 */ /* 0x000fc60000000000 */
[----:B------:R-:W-:Y:S02]  /*2870*/  UISETP.NE.AND UP0, UPT, UR6, 0x2, UPT ;  /* 0x000000020600788c */ /* 0x000fe4000bf05270 */
[----:B------:R-:W-:Y:S06]  /*2880*/  UGETNEXTWORKID.BROADCAST [UR4], [UR5] ;  /* 0x00000000040073ca */ /* 0x000fec0008000100 */
[----:B------:R-:W-:Y:S01]  /*2890*/  USEL UR4, URZ, 0x1, UP0 ;  /* 0x00000001ff047887 */ /* 0x000fe20008000000 */
[----:B------:R-:W-:Y:S01]  /*28a0*/  ISETP.NE.AND P0, PT, R8, 0x2, PT ;  /* 0x000000020800780c */ /* 0x000fe20003f05270 */
[----:B------:R-:W-:Y:S01]  /*28b0*/  USEL UR6, UR6, URZ, UP0 ;  /* 0x000000ff06067287 */ /* 0x000fe20008000000 */
[----:B------:R-:W2:Y:S03]  /*28c0*/  SYNCS.PHASECHK.TRANS64.TRYWAIT P1, [R0+URZ+0xb0], R5 ;  /* 0x0000b005000075a7 */ /* 0x000ea600080211ff */
[----:B------:R-:W-:Y:S01]  /*28d0*/  LOP3.LUT R12, R12, UR4, RZ, 0x3c, !PT ;  /* 0x000000040c0c7c12 */ /* 0x000fe2000f8e3cff */
[----:B-12---:R-:W-:Y:S07]  /*28e0*/  @!P1 BRA `(.L_x_45) ;  /* 0x0000008400fc9947 */ /* 0x006fee0003800000 */
.L_x_148:
[C---:B------:R-:W-:Y:S01]  /*28f0*/  LEA R4, R11.reuse, UR37, 0x4 ;  /* 0x000000250b047c11 */ /* 0x040fe2000f8e20ff */
[----:B-1----:R-:W-:Y:S01]  /*2900*/  VIADD R0, R0, 0xc0 ;  /* 0x000000c000007836 */ /* 0x002fe20000000000 */
[----:B------:R-:W-:Y:S01]  /*2910*/  SEL R8, R8, RZ, P0 ;  /* 0x000000ff08087207 */ /* 0x000fe20000000000 */
[----:B------:R-:W-:-:S03]  /*2920*/  VIADD R11, R11, 0x1 ;  /* 0x000000010b0b7836 */ /* 0x000fc60000000000 */
[----:B------:R-:W1:Y:S01]  /*2930*/  LDS.128 R4, [R4+0x120] ;  /* 0x0001200004047984 */ /* 0x000e620000000c00 */
[----:B------:R-:W-:Y:S02]  /*2940*/  PRMT R0, RZ, 0x654, R0 ;  /* 0x00000654ff007816 */ /* 0x000fe40000000000 */
[C---:B------:R-:W-:Y:S01]  /*2950*/  ISETP.NE.AND P1, PT, R11.reuse, 0x2, PT ;  /* 0x000000020b00780c */ /* 0x040fe20003f25270 */
[----:B------:R-:W-:Y:S01]  /*2960*/  @!PT LDS RZ, [RZ] ;  /* 0x00000000fffff984 */ /* 0x000fe20000000800 */
[----:B------:R-:W-:Y:S01]  /*2970*/  @!PT LDS RZ, [RZ] ;  /* 0x00000000fffff984 */ /* 0x000fe20000000800 */
[----:B------:R-:W-:Y:S01]  /*2980*/  @!PT LDS RZ, [RZ] ;  /* 0x00000000fffff984 */ /* 0x000fe20000000800 */
[----:B------:R-:W-:Y:S01]  /*2990*/  @!PT LDS RZ, [RZ] ;  /* 0x00000000fffff984 */ /* 0x000fe20000000800 */
[----:B------:R2:W-:Y:S06]  /*29a0*/  MEMBAR.ALL.CTA ;  /* 0x0000000000007992 */ /* 0x0005ec0000008000 */
[----:B--2---:R-:W2:Y:S01]  /*29b0*/  FENCE.VIEW.ASYNC.S ;  /* 0x00000000000073c6 */ /* 0x004ea20000000000 */
[----:B------:R-:W-:Y:S01]  /*29c0*/  SEL R11, R11, RZ, P1 ;  /* 0x000000ff0b0b7207 */ /* 0x000fe20000800000 */
[----:B--2---:R2:W-:Y:S01]  /*29d0*/  SYNCS.ARRIVE.TRANS64.RED.A1T0 RZ, [R0+URZ], RZ ;  /* 0x000000ff00ff79a7 */ /* 0x0045e200081004ff */
[----:B-1----:R-:W-:-:S02]  /*29e0*/  LOP3.LUT P3, RZ, R6, 0x1, RZ, 0xc0, !PT ;  /* 0x0000000106ff7812 */ /* 0x002fc4000786c0ff */
[----:B------:R-:W-:-:S04]  /*29f0*/  SEL R5, RZ, 0x1, P1 ;  /* 0x00000001ff057807 */ /* 0x000fc80000800000 */
[----:B------:R-:W-:Y:S02]  /*2a00*/  LOP3.LUT R10, R10, R5, RZ, 0x3c, !PT ;  /* 0x000000050a0a7212 */ /* 0x000fe400078e3cff */
[----:B--2---:R-:W-:-:S04]  /*2a10*/  SEL R0, RZ, 0x1, P0 ;  /* 0x00000001ff007807 */ /* 0x004fc80000000000 */
[----:B------:R-:W-:Y:S01]  /*2a20*/  LOP3.LUT R9, R9, R0, RZ, 0x3c, !PT ;  /* 0x0000000009097212 */ /* 0x000fe200078e3cff */
[----:B------:R-:W-:Y:S06]  /*2a30*/  @P3 BRA `(.L_x_46) ;  /* 0xfffffffc002c3947 */ /* 0x000fec000383ffff */
[----:B------:R-:W-:Y:S01]  /*2a40*/  ULEA UR5, UR6, UR37, 0x3 ;  /* 0x0000002506057291 */ /* 0x000fe2000f8e18ff */
[----:B------:R-:W-:-:S08]  /*2a50*/  SHF.L.U32 R3, R12, 0x1f, RZ ;  /* 0x0000001f0c037819 */ /* 0x000fd000000006ff */
[----:B------:R-:W1:Y:S02]  /*2a60*/  SYNCS.PHASECHK.TRANS64 P0, [UR5+0xc0], R3 ;  /* 0x0000c003ff0075a7 */ /* 0x000e640008001005 */
[----:B-1----:R-:W-:Y:S05]  /*2a70*/  @P0 BRA `(.L_x_47) ;  /* 0x0000000000080947 */ /* 0x002fea0003800000 */
[----:B------:R-:W1:Y:S02]  /*2a80*/  SYNCS.PHASECHK.TRANS64.TRYWAIT P0, [UR5+0xc0], R3 ;  /* 0x0000c003ff0075a7 */ /* 0x000e640008001105 */
[----:B-1----:R-:W-:Y:S05]  /*2a90*/  @!P0 BRA `(.L_x_48) ;  /* 0x0000008400a48947 */ /* 0x002fea0003800000 */
.L_x_47:
[----:B------:R-:W-:-:S04]  /*2aa0*/  UIADD3 UR4, UPT, UPT, UR6, 0x1, URZ ;  /* 0x0000000106047890 */ /* 0x000fc8000fffe0ff */
[----:B------:R-:W-:-:S04]  /*2ab0*/  UISETP.NE.AND UP0, UPT, UR4, 0x2, UPT ;  /* 0x000000020400788c */ /* 0x000fc8000bf05270 */
[----:B------:R-:W-:Y:S02]  /*2ac0*/  USEL UR7, URZ, 0x1, UP0 ;  /* 0x00000001ff077887 */ /* 0x000fe40008000000 */
[----:B------:R-:W-:-:S04]  /*2ad0*/  USEL UR4, UR4, URZ, UP0 ;  /* 0x000000ff04047287 */ /* 0x000fc80008000000 */
[----:B------:R-:W-:Y:S01]  /*2ae0*/  ULEA UR4, UR4, UR37, 0x3 ;  /* 0x0000002504047291 */ /* 0x000fe2000f8e18ff */
[----:B-1----:R-:W-:-:S04]  /*2af0*/  LOP3.LUT R3, R12, UR7, RZ, 0x3c, !PT ;  /* 0x000000070c037c12 */ /* 0x002fc8000f8e3cff */
[----:B------:R-:W-:-:S04]  /*2b00*/  SHF.L.U32 R0, R3, 0x1f, RZ ;  /* 0x0000001f03007819 */ /* 0x000fc800000006ff */
[----:B------:R-:W1:Y:S02]  /*2b10*/  SYNCS.PHASECHK.TRANS64 P0, [UR4+0xc0], R0 ;  /* 0x0000c000ff0075a7 */ /* 0x000e640008001004 */
[----:B-1----:R-:W-:Y:S05]  /*2b20*/  @P0 EXIT ;  /* 0x000000000000094d */ /* 0x002fea0003800000 */
[----:B------:R-:W-:Y:S02]  /*2b30*/  SHF.L.U32 R3, R3, 0x1f, RZ ;  /* 0x0000001f03037819 */ /* 0x000fe400000006ff */
[----:B------:R-:W-:-:S07]  /*2b40*/  MOV R0, UR4 ;  /* 0x0000000400007c02 */ /* 0x000fce0008000f00 */
.L_x_49:
[----:B-1----:R1:W2:Y:S02]  /*2b50*/  SYNCS.PHASECHK.TRANS64.TRYWAIT P0, [R0+URZ+0xc0], R3 ;  /* 0x0000c003000075a7 */ /* 0x0022a400080011ff */
[----:B--2---:R-:W-:Y:S05]  /*2b60*/  @!P0 NANOSLEEP.SYNCS 0x989680 ;  /* 0x009896800000895d */ /* 0x004fea0003900000 */
[----:B------:R-:W2:Y:S02]  /*2b70*/  @!P0 SYNCS.PHASECHK.TRANS64 P0, [R0+URZ+0xc0], R3 ;  /* 0x0000c003000085a7 */ /* 0x000ea400080010ff */
[----:B--2---:R-:W-:Y:S05]  /*2b80*/  @P0 EXIT ;  /* 0x000000000000094d */ /* 0x004fea0003800000 */
[----:B------:R-:W-:Y:S05]  /*2b90*/  BRA `(.L_x_49) ;  /* 0xfffffffc00ec7947 */ /* 0x000fea000383ffff */
.L_x_42:
[----:B------:R-:W-:-:S09]  /*2ba0*/  UISETP.NE.AND UP1, UPT, UR8, URZ, UPT ;  /* 0x000000ff0800728c */ /* 0x000fd2000bf25270 */
[----:B------:R-:W-:Y:S05]  /*2bb0*/  BRA.U UP1, `(.L_x_50) ;  /* 0x0000000d01347547 */ /* 0x000fea000b800000 */
[----:B------:R-:W-:Y:S01]  /*2bc0*/  UMOV UR4, 0x40 ;  /* 0x0000004000047882 */ /* 0x000fe20000000000 */
[----:B------:R-:W-:Y:S01]  /*2bd0*/  NOP ;  /* 0x0000000000007918 */ /* 0x000fe20000000000 */
[----:B------:R-:W-:Y:S01]  /*2be0*/  ULEA UR4, UR37, UR4, 0x18 ;  /* 0x0000000425047291 */ /* 0x000fe2000f8ec0ff */
[----:B------:R-:W-:Y:S02]  /*2bf0*/  UMOV UR5, 0x400 ;  /* 0x0000040000057882 */ /* 0x000fe40000000000 */
[----:B------:R-:W-:-:S06]  /*2c00*/  ULEA UR37, UR37, UR5, 0x18 ;  /* 0x0000000525257291 */ /* 0x000fcc000f8ec0ff */
[----:B------:R-:W1:Y:S02]  /*2c10*/  LDS.U8 R0, [UR4+0x1c] ;  /* 0x00001c04ff007984 */ /* 0x000e640008000000 */
[----:B-1----:R-:W-:-:S13]  /*2c20*/  ISETP.NE.AND P0, PT, R0, RZ, PT ;  /* 0x000000ff0000720c */ /* 0x002fda0003f05270 */
[----:B------:R-:W-:Y:S05]  /*2c30*/  @P0 BRA `(.L_x_51) ;  /* 0x0000000000580947 */ /* 0x000fea0003800000 */
[----:B------:R-:W-:-:S13]  /*2c40*/  ELECT P0, URZ, PT ;  /* 0x0000000000ff782f */ /* 0x000fda0003800000 */
[----:B------:R-:W-:Y:S05]  /*2c50*/  @!P0 BRA `(.L_x_52) ;  /* 0x0000000000608947 */ /* 0x000fea0003800000 */
[----:B------:R-:W-:Y:S01]  /*2c60*/  UMOV UR5, 0x10 ;  /* 0x0000001000057882 */ /* 0x000fe20000000000 */
[----:B------:R-:W-:Y:S01]  /*2c70*/  HFMA2 R0, -RZ, RZ, 0, 5.9604644775390625e-08 ;  /* 0x00000001ff007431 */ /* 0x000fe200000001ff */
[----:B------:R-:W-:-:S03]  /*2c80*/  MOV R2, 0xffff ;  /* 0x0000ffff00027802 */ /* 0x000fc60000000f00 */
[----:B------:R-:W-:Y:S04]  /*2c90*/  DEPBAR.LE SB1, 0x36 ;  /* 0x00009d800000791a */ /* 0x000fe80000000000 */
[----:B------:R-:W1:Y:S02]  /*2ca0*/  UTCATOMSWS.FIND_AND_SET.ALIGN UP0, UR5, UR5 ;  /* 0x00000005000575e3 */ /* 0x000e640008000800 */
[----:B-1----:R-:W-:Y:S01]  /*2cb0*/  MOV R3, UR5 ;  /* 0x0000000500037c02 */ /* 0x002fe20008000f00 */
[----:B------:R-:W-:Y:S06]  /*2cc0*/  BRA.U UP0, `(.L_x_53) ;  /* 0x0000000100187547 */ /* 0x000fec000b800000 */
.L_x_54:
[----:B------:R-:W-:Y:S05]  /*2cd0*/  NANOSLEEP 0x64 ;  /* 0x000000640000795d */ /* 0x000fea0003800000 */
[----:B------:R-:W-:-:S05]  /*2ce0*/  UMOV UR5, 0x10 ;  /* 0x0000001000057882 */ /* 0x000fca0000000000 */
[----:B------:R-:W-:Y:S04]  /*2cf0*/  DEPBAR.LE SB1, 0x36 ;  /* 0x00009d800000791a */ /* 0x000fe80000000000 */
[----:B------:R-:W1:Y:S02]  /*2d00*/  UTCATOMSWS.FIND_AND_SET.ALIGN UP0, UR5, UR5 ;  /* 0x00000005000575e3 */ /* 0x000e640008000800 */
[----:B-1----:R-:W-:Y:S01]  /*2d10*/  MOV R3, UR5 ;  /* 0x0000000500037c02 */ /* 0x002fe20008000f00 */
[----:B------:R-:W-:Y:S05]  /*2d20*/  BRA.U !UP0, `(.L_x_54) ;  /* 0xfffffffd08e87547 */ /* 0x000fea000b83ffff */
.L_x_53:
[-C--:B------:R-:W-:Y:S02]  /*2d30*/  SHF.L.U32 R2, R2, R3.reuse, RZ ;  /* 0x0000000302027219 */ /* 0x080fe400000006ff */
[----:B------:R-:W-:Y:S01]  /*2d40*/  SHF.L.U32 R0, R0, R3, RZ ;  /* 0x0000000300007219 */ /* 0x000fe200000006ff */
[----:B------:R-:W-:Y:S02]  /*2d50*/  IMAD.SHL.U32 R3, R3, 0x20, RZ ;  /* 0x0000002003037824 */ /* 0x000fe400078e00ff */
[----:B------:R1:W-:Y:S04]  /*2d60*/  ATOMS.OR RZ, [UR4+0x14], R2 ;  /* 0x00001402ffff798c */ /* 0x0003e8000b000004 */
[----:B------:R1:W-:Y:S04]  /*2d70*/  ATOMS.OR RZ, [UR4+0x18], R0 ;  /* 0x00001800ffff798c */ /* 0x0003e8000b000004 */
[----:B------:R1:W-:Y:S01]  /*2d80*/  STS [UR37+0x140], R3 ;  /* 0x00014003ff007988 */ /* 0x0003e20008000825 */
[----:B------:R-:W-:Y:S05]  /*2d90*/  BRA `(.L_x_52) ;  /* 0x0000000000107947 */ /* 0x000fea0003800000 */
.L_x_51:
[----:B------:R-:W-:Y:S02]  /*2da0*/  MOV R0, 0xffffffff ;  /* 0xffffffff00007802 */ /* 0x000fe40000000f00 */
[----:B------:R-:W-:-:S03]  /*2db0*/  MOV R2, 0x2de0 ;  /* 0x00002de000027802 */ /* 0x000fc60000000f00 */
[----:B------:R1:W-:Y:S04]  /*2dc0*/  STS [UR37+0x140], R0 ;  /* 0x00014000ff007988 */ /* 0x0003e80008000825 */
[----:B-1-3-5:R-:W-:Y:S05]  /*2dd0*/  CALL.REL.NOINC `($__internal_1_$__cuda_sm10x_tcgen05_guardrail_trap_phase_invalid_during_alloc) ;  /* 0x0000008800bc7944 */ /* 0x02afea0003c00000 */
.L_x_52:
[----:B------:R-:W-:Y:S05]  /*2de0*/  WARPSYNC.ALL ;  /* 0x0000000000007948 */ /* 0x000fea0003800000 */
[----:B------:R-:W2:Y:S01]  /*2df0*/  S2UR UR6, SR_CgaCtaId ;  /* 0x00000000000679c3 */ /* 0x000ea20000008800 */
[----:B------:R-:W-:Y:S01]  /*2e00*/  UMOV UR4, 0x400 ;  /* 0x0000040000047882 */ /* 0x000fe20000000000 */
[----:B------:R-:W-:-:S06]  /*2e10*/  NOP ;  /* 0x0000000000007918 */ /* 0x000fcc0000000000 */
[----:B------:R-:W-:Y:S06]  /*2e20*/  BAR.ARV 0x6, 0xa0 ;  /* 0x0182800000007b1d */ /* 0x000fec0000002000 */
[----:B------:R-:W4:Y:S01]  /*2e30*/  LDCU UR7, c[0x0][0x38c] ;  /* 0x00007180ff0777ac */ /* 0x000f220008000800 */
[----:B------:R-:W-:Y:S01]  /*2e40*/  IMAD.MOV.U32 R11, RZ, RZ, 0x1 ;  /* 0x00000001ff0b7424 */ /* 0x000fe200078e00ff */
[----:B------:R-:W-:Y:S01]  /*2e50*/  CS2R R8, SRZ ;  /* 0x0000000000087805 */ /* 0x000fe2000001ff00 */
[----:B------:R-:W-:Y:S01]  /*2e60*/  IMAD.MOV.U32 R10, RZ, RZ, RZ ;  /* 0x000000ffff0a7224 */ /* 0x000fe200078e00ff */
[----:B------:R-:W-:Y:S01]  /*2e70*/  UMOV UR18, URZ ;  /* 0x000000ff00127c82 */ /* 0x000fe20008000000 */
[----:B------:R-:W-:Y:S01]  /*2e80*/  UMOV UR17, URZ ;  /* 0x000000ff00117c82 */ /* 0x000fe20008000000 */
[----:B------:R-:W-:Y:S01]  /*2e90*/  UMOV UR22, 0x0 ;  /* 0x0000000000167882 */ /* 0x000fe20000000000 */
[----:B------:R-:W-:Y:S01]  /*2ea0*/  UMOV UR23, 0x8400490 ;  /* 0x0840049000177882 */ /* 0x000fe20000000000 */
[----:B------:R-:W-:Y:S01]  /*2eb0*/  UMOV UR20, 0x0 ;  /* 0x0000000000147882 */ /* 0x000fe20000000000 */
[----:B------:R-:W-:Y:S01]  /*2ec0*/  UMOV UR21, 0x8400490 ;  /* 0x0840049000157882 */ /* 0x000fe20000000000 */
[----:B--2---:R-:W-:Y:S01]  /*2ed0*/  ULEA UR6, UR6, UR4, 0x18 ;  /* 0x0000000406067291 */ /* 0x004fe2000f8ec0ff */
[----:B------:R-:W2:Y:S03]  /*2ee0*/  LDCU UR4, c[0x0][0x38c] ;  /* 0x00007180ff0477ac */ /* 0x000ea60008000800 */
[----:B------:R-:W-:-:S02]  /*2ef0*/  UIADD3 UR11, UPT, UPT, UR6, 0x10800, URZ ;  /* 0x00010800060b7890 */ /* 0x000fc4000fffe0ff */
[----:B----4-:R-:W-:-:S03]  /*2f00*/  UIADD3 UR7, UPT, UPT, UR7, 0x1f, URZ ;  /* 0x0000001f07077890 */ /* 0x010fc6000fffe0ff */
[----:B-1----:R-:W1:Y:S01]  /*2f10*/  LDS R0, [UR6+0x140] ;  /* 0x00014006ff007984 */ /* 0x002e620008000800 */
[----:B------:R-:W-:Y:S02]  /*2f20*/  UIADD3 UR12, UPT, UPT, UR6, 0x1c800, URZ ;  /* 0x0001c800060c7890 */ /* 0x000fe4000fffe0ff */
[----:B------:R-:W-:Y:S02]  /*2f30*/  USHF.R.S32.HI UR5, URZ, 0x1f, UR7 ;  /* 0x0000001fff057899 */ /* 0x000fe40008011407 */
[----:B------:R-:W-:Y:S02]  /*2f40*/  USHF.R.U32.HI UR11, URZ, 0x4, UR11 ;  /* 0x00000004ff0b7899 */ /* 0x000fe4000801160b */
[----:B------:R-:W-:Y:S02]  /*2f50*/  ULEA.HI UR5, UR5, UR7, URZ, 0x5 ;  /* 0x0000000705057291 */ /* 0x000fe4000f8f28ff */
[----:B------:R-:W-:Y:S02]  /*2f60*/  USHF.R.U32.HI UR12, URZ, 0x4, UR12 ;  /* 0x00000004ff0c7899 */ /* 0x000fe4000801160c */
[----:B------:R-:W-:-:S02]  /*2f70*/  USHF.R.S32.HI UR5, URZ, 0x5, UR5 ;  /* 0x00000005ff057899 */ /* 0x000fc40008011405 */
[----:B------:R-:W-:Y:S02]  /*2f80*/  ULOP3.LUT UR11, UR11, 0x3fff, URZ, 0xc0, !UPT ;  /* 0x00003fff0b0b7892 */ /* 0x000fe4000f8ec0ff */
[----:B------:R-:W-:Y:S02]  /*2f90*/  UISETP.LT.AND UP0, UPT, UR5, 0x1, UPT ;  /* 0x000000010500788c */ /* 0x000fe4000bf01270 */
[----:B------:R-:W-:Y:S02]  /*2fa0*/  ULOP3.LUT UR12, UR12, 0x3fff, URZ, 0xc0, !UPT ;  /* 0x00003fff0c0c7892 */ /* 0x000fe4000f8ec0ff */
[----:B------:R-:W-:Y:S02]  /*2fb0*/  USEL UR10, UR5, 0x1, !UP0 ;  /* 0x00000001050a7887 */ /* 0x000fe4000c000000 */
[----:B------:R-:W-:Y:S02]  /*2fc0*/  ULOP3.LUT UR11, UR11, 0x10000, URZ, 0xfc, !UPT ;  /* 0x000100000b0b7892 */ /* 0x000fe4000f8efcff */
[----:B------:R-:W-:-:S02]  /*2fd0*/  ULOP3.LUT UR12, UR12, 0x10000, URZ, 0xfc, !UPT ;  /* 0x000100000c0c7892 */ /* 0x000fc4000f8efcff */
[----:B------:R-:W-:Y:S02]  /*2fe0*/  UIADD3 UR10, UPT, UPT, -UR10, URZ, URZ ;  /* 0x000000ff0a0a7290 */ /* 0x000fe4000fffe1ff */
[----:B--2---:R-:W-:Y:S01]  /*2ff0*/  UISETP.GE.AND UP3, UPT, UR4, 0x1, UPT ;  /* 0x000000010400788c */ /* 0x004fe2000bf66270 */
[----:B-1----:R-:W-:-:S15]  /*3000*/  R2UR UR19, R0 ;  /* 0x00000000001372ca */ /* 0x002fde00000e0000 */
.L_x_61:
[----:B------:R-:W-:Y:S02]  /*3010*/  LEA R0, R10, UR6, 0x3 ;  /* 0x000000060a007c11 */ /* 0x000fe4000f8e18ff */
[----:B------:R-:W-:Y:S02]  /*3020*/  SHF.L.U32 R5, R9, 0x1f, RZ ;  /* 0x0000001f09057819 */ /* 0x000fe400000006ff */
[----:B------:R-:W-:Y:S01]  /*3030*/  PLOP3.LUT P0, PT, PT, PT, UP3, 0x80, 0x8 ;  /* 0x000000000008781c */ /* 0x000fe20003f0f038 */
[----:B------:R-:W-:Y:S01]  /*3040*/  VIADD R3, R0, 0xc0 ;  /* 0x000000c000037836 */ /* 0x000fe20000000000 */
[----:B-1----:R-:W1:Y:S02]  /*3050*/  SYNCS.PHASECHK.TRANS64.TRYWAIT P1, [R0+URZ+0xb0], R5 ;  /* 0x0000b005000075a7 */ /* 0x002e6400080211ff */
[----:B-1--4-:R-:W-:Y:S09]  /*3060*/  @!P1 BRA `(.L_x_55) ;  /* 0x0000008000489947 */ /* 0x012ff20003800000 */
.L_x_150:
[----:B------:R-:W-:Y:S01]  /*3070*/  LEA R4, R10, UR6, 0x4 ;  /* 0x000000060a047c11 */ /* 0x000fe2000f8e20ff */
[----:B------:R-:W-:Y:S01]  /*3080*/  @UP3 ULEA UR4, UR17, UR6, 0x3 ;  /* 0x0000000611043291 */ /* 0x000fe2000f8e18ff */
[----:B------:R-:W-:Y:S01]  /*3090*/  PLOP3.LUT P2, PT, PT, PT, PT, 0x80, 0x8 ;  /* 0x000000000008781c */ /* 0x000fe20003f4f070 */
[----:B------:R-:W-:Y:S01]  /*30a0*/  ULEA UR8, UR18, UR6, 0x3 ;  /* 0x0000000612087291 */ /* 0x000fe2000f8e18ff */
[----:B------:R-:W-:Y:S01]  /*30b0*/  PRMT R3, RZ, 0x654, R3 ;  /* 0x00000654ff037816 */ /* 0x000fe20000000003 */
[----:B------:R-:W-:Y:S01]  /*30c0*/  ULEA UR9, UR18, UR19, 0x8 ;  /* 0x0000001312097291 */ /* 0x000fe2000f8e40ff */
[----:B-1----:R-:W1:Y:S01]  /*30d0*/  LDS.128 R4, [R4+0x120] ;  /* 0x0001200004047984 */ /* 0x002e620000000c00 */
[----:B------:R-:W-:Y:S02]  /*30e0*/  @P0 SHF.L.U32 R2, R8, 0x1f, RZ ;  /* 0x0000001f08020819 */ /* 0x000fe400000006ff */
[----:B------:R-:W-:Y:S01]  /*30f0*/  SHF.L.U32 R0, R11, 0x1f, RZ ;  /* 0x0000001f0b007819 */ /* 0x000fe200000006ff */
[----:B------:R-:W-:Y:S01]  /*3100*/  @!PT LDS RZ, [RZ] ;  /* 0x00000000fffff984 */ /* 0x000fe20000000800 */
[----:B------:R-:W-:Y:S01]  /*3110*/  @!PT LDS RZ, [RZ] ;  /* 0x00000000fffff984 */ /* 0x000fe20000000800 */
[----:B------:R-:W-:Y:S01]  /*3120*/  @!PT LDS RZ, [RZ] ;  /* 0x00000000fffff984 */ /* 0x000fe20000000800 */
[----:B------:R-:W-:Y:S01]  /*3130*/  @!PT LDS RZ, [RZ] ;  /* 0x00000000fffff984 */ /* 0x000fe20000000800 */
[----:B------:R2:W-:Y:S06]  /*3140*/  MEMBAR.ALL.CTA ;  /* 0x0000000000007992 */ /* 0x0005ec0000008000 */
[----:B--2---:R-:W2:Y:S02]  /*3150*/  FENCE.VIEW.ASYNC.S ;  /* 0x00000000000073c6 */ /* 0x004ea40000000000 */
[----:B--2---:R2:W-:Y:S01]  /*3160*/  SYNCS.ARRIVE.TRANS64.RED.A1T0 RZ, [R3+URZ], RZ ;  /* 0x000000ff03ff79a7 */ /* 0x0045e200081004ff */
[----:B------:R2:W4:Y:S01]  /*3170*/  @P0 SYNCS.PHASECHK.TRANS64.TRYWAIT P2, [UR4], R2 ;  /* 0x00000002ff0005a7 */ /* 0x0005220008041104 */
[----:B-1----:R-:W-:Y:S01]  /*3180*/  LOP3.LUT P1, RZ, R6, 0x1, RZ, 0xc0, !PT ;  /* 0x0000000106ff7812 */ /* 0x002fe2000782c0ff */
[----:B------:R-:W1:Y:S02]  /*3190*/  SYNCS.PHASECHK.TRANS64.TRYWAIT P0, [UR8+0xe0], R0 ;  /* 0x0000e000ff0075a7 */ /* 0x000e640008001108 */
[----:B-12-4-:R-:W-:Y:S10]  /*31a0*/  @!P0 BRA `(.L_x_56) ;  /* 0x00000080000c8947 */ /* 0x016ff40003800000 */
.L_x_152:
[----:B------:R-:W-:Y:S01]  /*31b0*/  IADD3 R10, PT, PT, R10, 0x1, RZ ;  /* 0x000000010a0a7810 */ /* 0x000fe20007ffe0ff */
[----:B------:R-:W-:Y:S06]  /*31c0*/  BRA.U !UP3, `(.L_x_57) ;  /* 0x000000010b987547 */ /* 0x000fec000b800000 */
[----:B------:R-:W-:Y:S01]  /*31d0*/  UPLOP3.LUT UP4, UPT, UPT, UPT, UPT, 0x40, 0x4 ;  /* 0x000000000004789c */ /* 0x000fe20003f8e870 */
[----:B------:R-:W-:Y:S01]  /*31e0*/  UMOV UR16, UR10 ;  /* 0x0000000a00107c82 */ /* 0x000fe20008000000 */
[----:B------:R-:W-:Y:S01]  /*31f0*/  UMOV UR15, UR5 ;  /* 0x00000005000f7c82 */ /* 0x000fe20008000000 */
[----:B------:R-:W-:-:S08]  /*3200*/  UMOV UR14, UR17 ;  /* 0x00000011000e7c82 */ /* 0x000fd00008000000 */
.L_x_60:
[----:B------:R-:W-:Y:S02]  /*3210*/  UIADD3 UR16, UPT, UPT, UR16, 0x1, URZ ;  /* 0x0000000110107890 */ /* 0x000fe4000fffe0ff */
[----:B--2---:R-:W-:Y:S02]  /*3220*/  ULEA UR7, UR14, UR6, 0x3 ;  /* 0x000000060e077291 */ /* 0x004fe4000f8e18ff */
[----:B------:R-:W-:Y:S01]  /*3230*/  UISETP.NE.AND UP0, UPT, UR16, URZ, UPT ;  /* 0x000000ff1000728c */ /* 0x000fe2000bf05270 */
[----:B----4-:R-:W-:Y:S10]  /*3240*/  @P2 BRA `(.L_x_58) ;  /* 0x00000000000c2947 */ /* 0x010ff40003800000 */
[----:B-1----:R-:W-:Y:S04]  /*3250*/  SHF.L.U32 R3, R8, 0x1f, RZ ;  /* 0x0000001f08037819 */ /* 0x002fe800000006ff */
[----:B------:R-:W1:Y:S02]  /*3260*/  SYNCS.PHASECHK.TRANS64.TRYWAIT P0, [UR7], R3 ;  /* 0x00000003ff0075a7 */ /* 0x000e640008001107 */
[----:B-1----:R-:W-:Y:S05]  /*3270*/  @!P0 BRA `(.L_x_59) ;  /* 0x0000007c00f08947 */ /* 0x002fea0003800000 */
.L_x_58:
[----:B------:R-:W-:Y:S01]  /*3280*/  UISETP.NE.AND UP1, UPT, UR15, 0x1, UPT ;  /* 0x000000010f00788c */ /* 0x000fe2000bf25270 */
[----:B------:R-:W-:Y:S01]  /*3290*/  PLOP3.LUT P2, PT, PT, PT, PT, 0x80, 0x8 ;  /* 0x000000000008781c */ /* 0x000fe20003f4f070 */
[----:B------:R-:W-:Y:S02]  /*32a0*/  UIADD3 UR17, UPT, UPT, UR14, 0x1, URZ ;  /* 0x000000010e117890 */ /* 0x000fe4000fffe0ff */
[----:B------:R-:W-:Y:S02]  /*32b0*/  ULEA UR24, UR14, UR12, 0xa ;  /* 0x0000000c0e187291 */ /* 0x000fe4000f8e50ff */
[----:B------:R-:W-:Y:S01]  /*32c0*/  UISETP.NE.AND UP2, UPT, UR17, 0x6, UPT ;  /* 0x000000061100788c */ /* 0x000fe2000bf45270 */
[----:B------:R-:W-:Y:S01]  /*32d0*/  PLOP3.LUT P0, PT, PT, PT, UP1, 0x80, 0x8 ;  /* 0x000000000008781c */ /* 0x000fe20003f0f018 */
[----:B------:R-:W-:Y:S02]  /*32e0*/  ULEA UR26, UR14, UR11, 0x9 ;  /* 0x0000000b0e1a7291 */ /* 0x000fe4000f8e48ff */
[----:B------:R-:W-:Y:S02]  /*32f0*/  USEL UR13, URZ, 0x1, UP2 ;  /* 0x00000001ff0d7887 */ /* 0x000fe40009000000 */
[----:B------:R-:W-:Y:S02]  /*3300*/  USEL UR17, UR17, URZ, UP2 ;  /* 0x000000ff11117287 */ /* 0x000fe40009000000 */
[----:B------:R-:W-:Y:S02]  /*3310*/  UIADD3 UR30, UPT, UPT, UR24, 0x2, URZ ;  /* 0x00000002181e7890 */ /* 0x000fe4000fffe0ff */
[----:B------:R-:W-:Y:S01]  /*3320*/  @UP1 ULEA UR4, UR17, UR6, 0x3 ;  /* 0x0000000611041291 */ /* 0x000fe2000f8e18ff */
[----:B------:R-:W-:Y:S01]  /*3330*/  LOP3.LUT R8, R8, UR13, RZ, 0x3c, !PT ;  /* 0x0000000d08087c12 */ /* 0x000fe2000f8e3cff */
[----:B------:R-:W-:Y:S02]  /*3340*/  UIADD3 UR28, UPT, UPT, UR26, 0x2, URZ ;  /* 0x000000021a1c7890 */ /* 0x000fe4000fffe0ff */
[----:B------:R-:W-:Y:S01]  /*3350*/  UIADD3 UR7, UPT, UPT, UR7, 0x30, URZ ;  /* 0x0000003007077890 */ /* 0x000fe2000fffe0ff */
[----:B-1----:R-:W-:Y:S01]  /*3360*/  @P0 SHF.L.U32 R0, R8, 0x1f, RZ ;  /* 0x0000001f08000819 */ /* 0x002fe200000006ff */
[----:B------:R-:W-:Y:S01]  /*3370*/  UMOV UR25, 0x80004020 ;  /* 0x8000402000197882 */ /* 0x000fe20000000000 */
[----:B------:R-:W-:Y:S01]  /*3380*/  UMOV UR27, 0x80004020 ;  /* 0x80004020001b7882 */ /* 0x000fe20000000000 */
[----:B------:R-:W-:Y:S01]  /*3390*/  UMOV UR31, 0x80004020 ;  /* 0x80004020001f7882 */ /* 0x000fe20000000000 */
[----:B------:R2:W4:Y:S01]  /*33a0*/  @P0 SYNCS.PHASECHK.TRANS64.TRYWAIT P2, [UR4], R0 ;  /* 0x00000000ff0005a7 */ /* 0x0005220008041104 */
[----:B------:R-:W-:Y:S01]  /*33b0*/  UIADD3 UR15, UPT, UPT, UR15, -0x1, URZ ;  /* 0xffffffff0f0f7890 */ /* 0x000fe2000fffe0ff */
[----:B------:R2:W-:Y:S01]  /*33c0*/  UTCHMMA gdesc[UR26], gdesc[UR24], tmem[UR9], tmem[UR22], idesc[UR23], UP4 ;  /* 0x00ff16181a0075ea */ /* 0x0005e2000a000009 */
[----:B------:R-:W-:Y:S01]  /*33d0*/  UPLOP3.LUT UP4, UPT, UPT, UPT, UPT, 0x80, 0x8 ;  /* 0x000000000008789c */ /* 0x000fe20003f8f070 */
[----:B------:R-:W-:Y:S01]  /*33e0*/  UMOV UR29, 0x80004020 ;  /* 0x80004020001d7882 */ /* 0x000fe20000000000 */
[----:B------:R-:W-:Y:S01]  /*33f0*/  UMOV UR14, UR17 ;  /* 0x00000011000e7c82 */ /* 0x000fe20008000000 */
[----:B------:R2:W-:Y:S01]  /*3400*/  UTCHMMA gdesc[UR28], gdesc[UR30], tmem[UR9], tmem[UR20], idesc[UR21], UPT ;  /* 0x00ff141e1c0075ea */ /* 0x0005e2000b800009 */
[----:B------:R2:W-:Y:S01]  /*3410*/  UTCBAR [UR7], URZ ;  /* 0x000000ff070073e9 */ /* 0x0005e200080000ff */
[----:B------:R-:W-:Y:S06]  /*3420*/  BRA.U UP0, `(.L_x_60) ;  /* 0xfffffffd00787547 */ /* 0x000fec000b83ffff */
.L_x_57:
[----:B------:R-:W-:Y:S01]  /*3430*/  UIADD3 UR18, UPT, UPT, UR18, 0x1, URZ ;  /* 0x0000000112127890 */ /* 0x000fe2000fffe0ff */
[C---:B------:R-:W-:Y:S01]  /*3440*/  ISETP.NE.AND P0, PT, R10.reuse, 0x2, PT ;  /* 0x000000020a00780c */ /* 0x040fe20003f05270 */
[----:B------:R-:W-:Y:S02]  /*3450*/  UIADD3 UR8, UPT, UPT, UR8, 0xd0, URZ ;  /* 0x000000d008087890 */ /* 0x000fe4000fffe0ff */
[----:B------:R-:W-:Y:S01]  /*3460*/  UISETP.NE.AND UP0, UPT, UR18, 0x2, UPT ;  /* 0x000000021200788c */ /* 0x000fe2000bf05270 */
[----:B-12---:R-:W-:Y:S02]  /*3470*/  SEL R0, RZ, 0x1, P0 ;  /* 0x00000001ff007807 */ /* 0x006fe40000000000 */
[----:B------:R-:W-:Y:S01]  /*3480*/  SEL R10, R10, RZ, P0 ;  /* 0x000000ff0a0a7207 */ /* 0x000fe20000000000 */
[----:B------:R-:W-:Y:S01]  /*3490*/  USEL UR4, URZ, 0x1, UP0 ;  /* 0x00000001ff047887 */ /* 0x000fe20008000000 */
[----:B------:R-:W-:Y:S01]  /*34a0*/  LOP3.LUT R9, R9, R0, RZ, 0x3c, !PT ;  /* 0x0000000009097212 */ /* 0x000fe200078e3cff */
[----:B------:R-:W-:Y:S01]  /*34b0*/  USEL UR18, UR18, URZ, UP0 ;  /* 0x000000ff12127287 */ /* 0x000fe20008000000 */
[----:B------:R1:W-:Y:S03]  /*34c0*/  UTCBAR [UR8], URZ ;  /* 0x000000ff080073e9 */ /* 0x0003e600080000ff */
[----:B------:R-:W-:Y:S01]  /*34d0*/  LOP3.LUT R11, R11, UR4, RZ, 0x3c, !PT ;  /* 0x000000040b0b7c12 */ /* 0x000fe2000f8e3cff */
[----:B------:R-:W-:Y:S07]  /*34e0*/  @P1 BRA `(.L_x_61) ;  /* 0xfffffff800c81947 */ /* 0x000fee000383ffff */
[----:B------:R-:W2:Y:S01]  /*34f0*/  S2UR UR4, SR_CgaCtaId ;  /* 0x00000000000479c3 */ /* 0x000ea20000008800 */
[----:B------:R-:W-:Y:S01]  /*3500*/  ELECT P0, URZ, PT ;  /* 0x0000000000ff782f */ /* 0x000fe20003800000 */
[----:B------:R-:W-:Y:S01]  /*3510*/  IMAD.MOV.U32 R0, RZ, RZ, 0x1 ;  /* 0x00000001ff007424 */ /* 0x000fe200078e00ff */
[----:B------:R-:W-:Y:S01]  /*3520*/  UIADD3 UR6, UPT, UPT, UR6, 0xe0, URZ ;  /* 0x000000e006067890 */ /* 0x000fe2000fffe0ff */
[----:B------:R-:W-:Y:S01]  /*3530*/  SHF.L.U32 R3, R11, 0x1f, RZ ;  /* 0x0000001f0b037819 */ /* 0x000fe200000006ff */
[----:B------:R-:W-:-:S03]  /*3540*/  UMOV UR5, 0x40 ;  /* 0x0000004000057882 */ /* 0x000fc60000000000 */
[----:B------:R-:W-:Y:S01]  /*3550*/  UVIRTCOUNT.DEALLOC.SMPOOL 0x80 ;  /* 0x000000800000784c */ /* 0x000fe20000000000 */
[----:B--2---:R-:W-:Y:S02]  /*3560*/  ULEA UR4, UR4, UR5, 0x18 ;  /* 0x0000000504047291 */ /* 0x004fe4000f8ec0ff */
[----:B------:R-:W-:-:S07]  /*3570*/  ULEA UR5, UR18, UR6, 0x3 ;  /* 0x0000000612057291 */ /* 0x000fce000f8e18ff */
[----:B------:R2:W-:Y:S02]  /*3580*/  @P0 STS.U8 [UR4+0x1c], R0 ;  /* 0x00001c00ff000988 */ /* 0x0005e40008000004 */
[----:B------:R-:W3:Y:S02]  /*3590*/  SYNCS.PHASECHK.TRANS64.TRYWAIT P0, [UR5], R3 ;  /* 0x00000003ff0075a7 */ /* 0x000ee40008001105 */
[----:B--23--:R-:W-:Y:S05]  /*35a0*/  @!P0 BRA `(.L_x_62) ;  /* 0x0000007c003c8947 */ /* 0x00cfea0003800000 */
.L_x_155:
[----:B------:R-:W-:-:S04]  /*35b0*/  UIADD3 UR7, UPT, UPT, UR18, 0x1, URZ ;  /* 0x0000000112077890 */ /* 0x000fc8000fffe0ff */
[----:B------:R-:W-:-:S04]  /*35c0*/  UISETP.NE.AND UP0, UPT, UR7, 0x2, UPT ;  /* 0x000000020700788c */ /* 0x000fc8000bf05270 */
[----:B------:R-:W-:Y:S02]  /*35d0*/  USEL UR5, URZ, 0x1, UP0 ;  /* 0x00000001ff057887 */ /* 0x000fe40008000000 */
[----:B------:R-:W-:-:S04]  /*35e0*/  USEL UR7, UR7, URZ, UP0 ;  /* 0x000000ff07077287 */ /* 0x000fc80008000000 */
[----:B------:R-:W-:Y:S01]  /*35f0*/  ULEA UR7, UR7, UR6, 0x3 ;  /* 0x0000000607077291 */ /* 0x000fe2000f8e18ff */
[----:B--2---:R-:W-:-:S04]  /*3600*/  LOP3.LUT R3, R11, UR5, RZ, 0x3c, !PT ;  /* 0x000000050b037c12 */ /* 0x004fc8000f8e3cff */
[----:B------:R-:W-:-:S04]  /*3610*/  SHF.L.U32 R3, R3, 0x1f, RZ ;  /* 0x0000001f03037819 */ /* 0x000fc800000006ff */
[----:B------:R-:W2:Y:S02]  /*3620*/  SYNCS.PHASECHK.TRANS64.TRYWAIT P0, [UR7], R3 ;  /* 0x00000003ff0075a7 */ /* 0x000ea40008001107 */
[----:B--2---:R-:W-:Y:S05]  /*3630*/  @!P0 BRA `(.L_x_63) ;  /* 0x0000007c00308947 */ /* 0x004fea0003800000 */
.L_x_157:
[----:B------:R-:W-:Y:S01]  /*3640*/  NOP ;  /* 0x0000000000007918 */ /* 0x000fe20000000000 */
[----:B--2---:R-:W2:Y:S01]  /*3650*/  LDS R0, [UR4+0x14] ;  /* 0x00001404ff007984 */ /* 0x004ea20008000800 */
[----:B------:R-:W-:Y:S01]  /*3660*/  ULOP3.LUT UR6, UR19, 0xffff, URZ, 0xc0, !UPT ;  /* 0x0000ffff13067892 */ /* 0x000fe2000f8ec0ff */
[----:B-1----:R-:W-:Y:S01]  /*3670*/  UMOV UR8, 0xffff ;  /* 0x0000ffff00087882 */ /* 0x002fe20000000000 */
[----:B------:R-:W-:Y:S02]  /*3680*/  UMOV UR5, 0x1 ;  /* 0x0000000100057882 */ /* 0x000fe40000000000 */
[----:B------:R-:W-:-:S04]  /*3690*/  USHF.R.U32.HI UR6, URZ, 0x5, UR6 ;  /* 0x00000005ff067899 */ /* 0x000fc80008011606 */
[----:B------:R-:W-:Y:S02]  /*36a0*/  USHF.L.U32 UR8, UR8, UR6, URZ ;  /* 0x0000000608087299 */ /* 0x000fe400080006ff */
[----:B------:R-:W-:-:S04]  /*36b0*/  USHF.L.U32 UR5, UR5, UR6, URZ ;  /* 0x0000000605057299 */ /* 0x000fc800080006ff */
[----:B--2---:R-:W-:-:S04]  /*36c0*/  LOP3.LUT R0, R0, UR8, RZ, 0xc0, !PT ;  /* 0x0000000800007c12 */ /* 0x004fc8000f8ec0ff */
[----:B------:R-:W-:-:S13]  /*36d0*/  ISETP.NE.AND P0, PT, R0, UR8, PT ;  /* 0x0000000800007c0c */ /* 0x000fda000bf05270 */
[----:B------:R-:W-:Y:S05]  /*36e0*/  @P0 BRA `(.L_x_64) ;  /* 0x0000000000580947 */ /* 0x000fea0003800000 */
[----:B------:R-:W1:Y:S02]  /*36f0*/  LDS R0, [UR4+0x18] ;  /* 0x00001804ff007984 */ /* 0x000e640008000800 */
[----:B-1----:R-:W-:-:S04]  /*3700*/  LOP3.LUT R0, R0, UR5, RZ, 0xc0, !PT ;  /* 0x0000000500007c12 */ /* 0x002fc8000f8ec0ff */
[----:B------:R-:W-:-:S13]  /*3710*/  ISETP.NE.AND P0, PT, R0, UR5, PT ;  /* 0x0000000500007c0c */ /* 0x000fda000bf05270 */
[----:B------:R-:W-:Y:S05]  /*3720*/  @P0 BRA `(.L_x_65) ;  /* 0x00000000003c0947 */ /* 0x000fea0003800000 */
[----:B------:R-:W1:Y:S01]  /*3730*/  S2R R2, SR_LANEID ;  /* 0x0000000000027919 */ /* 0x000e620000000000 */
[----:B------:R-:W-:Y:S01]  /*3740*/  ULOP3.LUT UR8, URZ, UR8, URZ, 0x33, !UPT ;  /* 0x00000008ff087292 */ /* 0x000fe2000f8e33ff */
[----:B------:R-:W-:Y:S01]  /*3750*/  LOP3.LUT R4, RZ, UR5, RZ, 0x33, !PT ;  /* 0x00000005ff047c12 */ /* 0x000fe2000f8e33ff */
[----:B------:R-:W-:Y:S02]  /*3760*/  VOTEU.ANY UR7, UPT, PT ;  /* 0x0000000000077886 */ /* 0x000fe400038e0100 */
[----:B------:R-:W-:Y:S01]  /*3770*/  UFLO.U32 UR7, UR7 ;  /* 0x00000007000772bd */ /* 0x000fe200080e0000 */
[----:B------:R-:W2:Y:S01]  /*3780*/  REDUX UR5, R4 ;  /* 0x00000000040573c4 */ /* 0x000ea20000000000 */
[----:B------:R-:W-:-:S06]  /*3790*/  IMAD.U32 R0, RZ, RZ, UR8 ;  /* 0x00000008ff007e24 */ /* 0x000fcc000f8e00ff */
[----:B------:R3:W-:Y:S01]  /*37a0*/  UTCATOMSWS.AND URZ, UR8 ;  /* 0x0000000800ff79e3 */ /* 0x0007e20008000000 */
[----:B------:R-:W4:Y:S01]  /*37b0*/  REDUX UR6, R0 ;  /* 0x00000000000673c4 */ /* 0x000f220000000000 */
[----:B-1----:R-:W-:Y:S01]  /*37c0*/  ISETP.EQ.U32.AND P0, PT, R2, UR7, PT ;  /* 0x0000000702007c0c */ /* 0x002fe2000bf02070 */
[----:B--2---:R-:W-:Y:S01]  /*37d0*/  IMAD.U32 R2, RZ, RZ, UR5 ;  /* 0x00000005ff027e24 */ /* 0x004fe2000f8e00ff */
[----:B----4-:R-:W-:-:S11]  /*37e0*/  MOV R3, UR6 ;  /* 0x0000000600037c02 */ /* 0x010fd60008000f00 */
[----:B------:R3:W-:Y:S04]  /*37f0*/  @P0 ATOMS.AND RZ, [UR4+0x14], R3 ;  /* 0x00001403ffff098c */ /* 0x0007e8000a800004 */
[----:B------:R3:W-:Y:S01]  /*3800*/  @P0 ATOMS.AND RZ, [UR4+0x18], R2 ;  /* 0x00001802ffff098c */ /* 0x0007e2000a800004 */
[----:B------:R-:W-:Y:S05]  /*3810*/  BRA `(.L_x_66) ;  /* 0x0000000000147947 */ /* 0x000fea0003800000 */
.L_x_65:
[----:B------:R-:W-:Y:S02]  /*3820*/  MOV R2, 0x3840 ;  /* 0x0000384000027802 */ /* 0x000fe40000000f00 */
[----:B----45:R-:W-:Y:S05]  /*3830*/  CALL.REL.NOINC `($__internal_0_$__cuda_sm10x_tcgen05_guardrail_trap_col_being_dealloced_not_returned_by_alloc) ;  /* 0x0000008000187944 */ /* 0x030fea0003c00000 */
[----:B------:R-:W-:Y:S05]  /*3840*/  BRA `(.L_x_66) ;  /* 0x0000000000087947 */ /* 0x000fea0003800000 */
.L_x_64:
[----:B------:R-:W-:Y:S02]  /*3850*/  MOV R2, 0x3870 ;  /* 0x0000387000027802 */ /* 0x000fe40000000f00 */
[----:B----45:R-:W-:Y:S05]  /*3860*/  CALL.REL.NOINC `($__internal_2_$__cuda_sm10x_tcgen05_guardrail_trap_unallocated_columns_being_dealloced) ;  /* 0x0000008000247944 */ /* 0x030fea0003c00000 */
.L_x_66:
[----:B------:R-:W-:Y:S01]  /*3870*/  NOP ;  /* 0x0000000000007918 */ /* 0x000fe20000000000 */
[----:B---3--:R-:W-:Y:S05]  /*3880*/  EXIT ;  /* 0x000000000000794d */ /* 0x008fea0003800000 */
.L_x_50:
[----:B------:R-:W-:-:S09]  /*3890*/  UISETP.NE.OR UP2, UPT, UR8, 0x3, !UP2 ;  /* 0x000000030800788c */ /* 0x000fd2000d745670 */
[----:B------:R-:W-:Y:S05]  /*38a0*/  BRA.U UP2, `(.L_x_67) ;  /* 0x0000001102147547 */ /* 0x000fea000b800000 */
[----:B------:R-:W1:Y:S01]  /*38b0*/  LDC R0, c[0x0][0xb30] ;  /* 0x0002cc00ff007b82 */ /* 0x000e620000000800 */
[----:B------:R-:W2:Y:S01]  /*38c0*/  LDCU.64 UR8, c[0x0][0x888] ;  /* 0x00011100ff0877ac */ /* 0x000ea20008000a00 */
[----:B------:R-:W-:Y:S02]  /*38d0*/  HFMA2 R29, -RZ, RZ, 0, 0 ;  /* 0x00000000ff1d7431 */ /* 0x000fe400000001ff */
[----:B------:R-:W-:Y:S01]  /*38e0*/  IMAD.MOV.U32 R31, RZ, RZ, 0x1 ;  /* 0x00000001ff1f7424 */ /* 0x000fe200078e00ff */
[----:B------:R-:W-:Y:S01]  /*38f0*/  MOV R23, 0x4000 ;  /* 0x0000400000177802 */ /* 0x000fe20000000f00 */
[----:B------:R-:W4:Y:S01]  /*3900*/  LDCU.64 UR4, c[0x0][0x890] ;  /* 0x00011200ff0477ac */ /* 0x000f220008000a00 */
[----:B------:R-:W-:Y:S01]  /*3910*/  IMAD.MOV.U32 R30, RZ, RZ, RZ ;  /* 0x000000ffff1e7224 */ /* 0x000fe200078e00ff */
[----:B------:R-:W3:Y:S01]  /*3920*/  LDC R19, c[0x0][0x370] ;  /* 0x0000dc00ff137b82 */ /* 0x000ee20000000800 */
[----:B------:R-:W-:Y:S01]  /*3930*/  UMOV UR7, 0x400 ;  /* 0x0000040000077882 */ /* 0x000fe20000000000 */
[----:B------:R-:W-:-:S02]  /*3940*/  UPLOP3.LUT UP1, UPT, UPT, UPT, UPT, 0x40, 0x4 ;  /* 0x000000000004789c */ /* 0x000fc40003f2e870 */
[----:B------:R-:W-:-:S04]  /*3950*/  ULEA UR7, UR37, UR7, 0x18 ;  /* 0x0000000725077291 */ /* 0x000fc8000f8ec0ff */
[----:B------:R-:W3:Y:S01]  /*3960*/  LDC R2, c[0x0][0xb0c] ;  /* 0x0002c300ff027b82 */ /* 0x000ee20000000800 */
[----:B------:R-:W-:Y:S02]  /*3970*/  UIADD3 UR13, UPT, UPT, UR7, 0x78, URZ ;  /* 0x00000078070d7890 */ /* 0x000fe4000fffe0ff */
[----:B--2---:R-:W-:Y:S02]  /*3980*/  UISETP.NE.U32.AND UP2, UPT, UR8, URZ, UPT ;  /* 0x000000ff0800728c */ /* 0x004fe4000bf45070 */
[----:B------:R-:W-:Y:S02]  /*3990*/  UIADD3 UR33, UPT, UPT, UR7, 0x60, URZ ;  /* 0x0000006007217890 */ /* 0x000fe4000fffe0ff */
[----:B----4-:R-:W-:Y:S01]  /*39a0*/  UISETP.NE.U32.AND UP3, UPT, UR4, URZ, UPT ;  /* 0x000000ff0400728c */ /* 0x010fe2000bf65070 */
[----:B------:R-:W2:Y:S01]  /*39b0*/  LDC R18, c[0x0][0xb20] ;  /* 0x0002c800ff127b82 */ /* 0x000ea20000000800 */
[----:B-1----:R-:W-:Y:S01]  /*39c0*/  ISETP.NE.AND P1, PT, R0, 0x1, PT ;  /* 0x000000010000780c */ /* 0x002fe20003f25270 */
[----:B------:R-:W-:-:S02]  /*39d0*/  UISETP.NE.AND.EX UP2, UPT, UR9, URZ, UPT, UP2 ;  /* 0x000000ff0900728c */ /* 0x000fc4000bf45320 */
[----:B------:R-:W-:Y:S02]  /*39e0*/  UIADD3 UR25, UPT, UPT, UR7, 0x68, URZ ;  /* 0x0000006807197890 */ /* 0x000fe4000fffe0ff */
[----:B------:R-:W-:Y:S02]  /*39f0*/  UIADD3 UR17, UPT, UPT, UR7, 0x70, URZ ;  /* 0x0000007007117890 */ /* 0x000fe4000fffe0ff */
[----:B------:R-:W1:Y:S01]  /*3a00*/  LDC.64 R32, c[0x0][0x348] ;  /* 0x0000d200ff207b82 */ /* 0x000e620000000a00 */
[----:B------:R-:W-:Y:S02]  /*3a10*/  UPRMT UR13, UR37, 0x654, UR13 ;  /* 0x00000654250d7896 */ /* 0x000fe4000800000d */
[----:B------:R-:W-:-:S05]  /*3a20*/  UISETP.NE.AND.EX UP3, UPT, UR5, URZ, UPT, UP3 ;  /* 0x000000ff0500728c */ /* 0x000fca000bf65330 */
[----:B------:R-:W4:Y:S08]  /*3a30*/  LDC.64 R16, c[0x0][0xb10] ;  /* 0x0002c400ff107b82 */ /* 0x000f300000000a00 */
[----:B------:R-:W1:Y:S08]  /*3a40*/  LDC.64 R6, c[0x0][0xb18] ;  /* 0x0002c600ff067b82 */ /* 0x000e700000000a00 */
[----:B------:R-:W1:Y:S08]  /*3a50*/  LDC.64 R4, c[0x0][0xb28] ;  /* 0x0002ca00ff047b82 */ /* 0x000e700000000a00 */
[----:B--23--:R-:W1:Y:S02]  /*3a60*/  LDC R22, c[0x0][0x374] ;  /* 0x0000dd00ff167b82 */ /* 0x00ce640000000800 */
.L_x_78:
[C---:B------:R-:W-:Y:S02]  /*3a70*/  LEA R0, R30.reuse, UR7, 0x3 ;  /* 0x000000071e007c11 */ /* 0x040fe4000f8e18ff */
[----:B------:R-:W-:Y:S02]  /*3a80*/  SHF.L.U32 R3, R29, 0x1f, RZ ;  /* 0x0000001f1d037819 */ /* 0x000fe400000006ff */
[----:B------:R-:W-:Y:S02]  /*3a90*/  LEA R24, R30, UR7, 0x4 ;  /* 0x000000071e187c11 */ /* 0x000fe4000f8e20ff */
[----:B--2---:R-:W2:Y:S02]  /*3aa0*/  SYNCS.PHASECHK.TRANS64.TRYWAIT P0, [R0+URZ+0xb0], R3 ;  /* 0x0000b003000075a7 */ /* 0x004ea400080011ff */
[----:B--2---:R-:W-:Y:S05]  /*3ab0*/  @!P0 BRA `(.L_x_68) ;  /* 0x0000007800288947 */ /* 0x004fea0003800000 */
.L_x_158:
[----:B------:R-:W-:Y:S01]  /*3ac0*/  ISETP.GE.AND P0, PT, R72, 0x1, PT ;  /* 0x000000014800780c */ /* 0x000fe20003f06270 */
[----:B------:R-:W3:Y:S01]  /*3ad0*/  LDS.128 R24, [R24+0x120] ;  /* 0x0001200018187984 */ /* 0x000ee20000000c00 */
[----:B--2---:R-:W-:Y:S01]  /*3ae0*/  VIADD R0, R0, 0xc0 ;  /* 0x000000c000007836 */ /* 0x004fe20000000000 */
[----:B------:R-:W-:Y:S01]  /*3af0*/  @!PT LDS RZ, [RZ] ;  /* 0x00000000fffff984 */ /* 0x000fe20000000800 */
[----:B------:R-:W-:Y:S01]  /*3b00*/  @!PT LDS RZ, [RZ] ;  /* 0x00000000fffff984 */ /* 0x000fe20000000800 */
[----:B------:R-:W-:Y:S01]  /*3b10*/  @!PT LDS RZ, [RZ] ;  /* 0x00000000fffff984 */ /* 0x000fe20000000800 */
[----:B------:R-:W-:Y:S01]  /*3b20*/  @!PT LDS RZ, [RZ] ;  /* 0x00000000fffff984 */ /* 0x000fe20000000800 */
[----:B------:R2:W-:Y:S06]  /*3b30*/  MEMBAR.ALL.CTA ;  /* 0x0000000000007992 */ /* 0x0005ec0000008000 */
[----:B--2---:R-:W2:Y:S01]  /*3b40*/  FENCE.VIEW.ASYNC.S ;  /* 0x00000000000073c6 */ /* 0x004ea20000000000 */
[----:B------:R-:W-:Y:S04]  /*3b50*/  PRMT R0, RZ, 0x654, R0 ;  /* 0x00000654ff007816 */ /* 0x000fe80000000000 */
[----:B--2---:R2:W-:Y:S01]  /*3b60*/  SYNCS.ARRIVE.TRANS64.RED.A1T0 RZ, [R0+URZ], RZ ;  /* 0x000000ff00ff79a7 */ /* 0x0045e200081004ff */
[----:B---3--:R-:W-:Y:S11]  /*3b70*/  LOP3.LUT P3, RZ, R26, 0x1, RZ, 0xc0, !PT ;  /* 0x000000011aff7812 */ /* 0x008ff6000786c0ff */
[----:B------:R-:W-:Y:S02]  /*3b80*/  @!UPT UIADD3 URZ, UPT, UPT, URZ, URZ, URZ ;  /* 0x000000fffffff290 */ /* 0x000fe4000fffe0ff */
[----:B------:R-:W-:Y:S02]  /*3b90*/  @P3 MOV R13, R24 ;  /* 0x00000018000d3202 */ /* 0x000fe40000000f00 */
[----:B------:R-:W-:Y:S01]  /*3ba0*/  @P3 LOP3.LUT R8, R25, 0xffff, RZ, 0xc0, !PT ;  /* 0x0000ffff19083812 */ /* 0x000fe200078ec0ff */
[----:B--2---:R-:W-:Y:S06]  /*3bb0*/  @!P0 BRA `(.L_x_69) ;  /* 0x0000000000a48947 */ /* 0x004fec0003800000 */
[----:B-1----:R-:W-:Y:S01]  /*3bc0*/  IMAD.HI.U32 R35, R22, R7, RZ ;  /* 0x0000000716237227 */ /* 0x002fe200078e00ff */
[----:B------:R-:W-:Y:S02]  /*3bd0*/  ISETP.NE.AND P0, PT, R6, 0x1, PT ;  /* 0x000000010600780c */ /* 0x000fe40003f05270 */
[----:B------:R-:W-:Y:S01]  /*3be0*/  ISETP.NE.AND P2, PT, R72, 0x1, PT ;  /* 0x000000014800780c */ /* 0x000fe20003f45270 */
[----:B----4-:R-:W-:Y:S01]  /*3bf0*/  IMAD.HI.U32 R34, R19, R16, RZ ;  /* 0x0000001013227227 */ /* 0x010fe200078e00ff */
[----:B------:R-:W-:Y:S02]  /*3c00*/  SHF.R.U32.HI R35, RZ, R18, R35 ;  /* 0x00000012ff237219 */ /* 0x000fe40000011623 */
[----:B------:R-:W-:Y:S01]  /*3c10*/  ISETP.NE.AND P4, PT, R2, 0x1, PT ;  /* 0x000000010200780c */ /* 0x000fe20003f85270 */
[----:B------:R-:W-:Y:S01]  /*3c20*/  IMAD.HI.U32 R36, R13, R16, RZ ;  /* 0x000000100d247227 */ /* 0x000fe200078e00ff */
[----:B------:R-:W-:Y:S02]  /*3c30*/  SHF.R.U32.HI R34, RZ, R17, R34 ;  /* 0x00000011ff227219 */ /* 0x000fe40000011622 */
[----:B------:R-:W-:Y:S01]  /*3c40*/  SEL R3, R22, R35, !P0 ;  /* 0x0000002316037207 */ /* 0x000fe20004000000 */
[C---:B------:R-:W-:Y:S01]  /*3c50*/  IMAD.HI.U32 R35, R8.reuse, R7, RZ ;  /* 0x0000000708237227 */ /* 0x040fe200078e00ff */
[----:B------:R-:W-:Y:S02]  /*3c60*/  SEL R11, R19, R34, !P4 ;  /* 0x00000022130b7207 */ /* 0x000fe40006000000 */
[----:B------:R-:W-:Y:S01]  /*3c70*/  SHF.R.U32.HI R36, RZ, R17, R36 ;  /* 0x00000011ff247219 */ /* 0x000fe20000011624 */
[----:B------:R-:W-:Y:S01]  /*3c80*/  IMAD.HI.U32 R38, R3, R4, RZ ;  /* 0x0000000403267227 */ /* 0x000fe200078e00ff */
[----:B------:R-:W-:Y:S03]  /*3c90*/  SHF.R.U32.HI R35, RZ, R18, R35 ;  /* 0x00000012ff237219 */ /* 0x000fe60000011623 */
[----:B------:R-:W-:Y:S01]  /*3ca0*/  IMAD.HI.U32 R34, R11, R4, RZ ;  /* 0x000000040b227227 */ /* 0x000fe200078e00ff */
[----:B------:R-:W-:Y:S02]  /*3cb0*/  @P2 SHF.R.U32.HI R3, RZ, R5, R38 ;  /* 0x00000005ff032219 */ /* 0x000fe40000011626 */
[----:B------:R-:W-:Y:S02]  /*3cc0*/  SEL R9, R8, R35, !P0 ;  /* 0x0000002308097207 */ /* 0x000fe40004000000 */
[----:B------:R-:W-:Y:S01]  /*3cd0*/  @P2 SHF.R.U32.HI R11, RZ, R5, R34 ;  /* 0x00000005ff0b2219 */ /* 0x000fe20000011622 */
[C---:B------:R-:W-:Y:S01]  /*3ce0*/  IMAD R10, R72.reuse, R3, RZ ;  /* 0x00000003480a7224 */ /* 0x040fe200078e02ff */
[----:B------:R-:W-:Y:S01]  /*3cf0*/  SEL R3, R13, R36, !P4 ;  /* 0x000000240d037207 */ /* 0x000fe20006000000 */
[C---:B------:R-:W-:Y:S03]  /*3d00*/  IMAD.HI.U32 R14, R9.reuse, R4, RZ ;  /* 0x00000004090e7227 */ /* 0x040fe600078e00ff */
[----:B------:R-:W-:Y:S01]  /*3d10*/  ISETP.GE.AND P0, PT, R9, R10, PT ;  /* 0x0000000a0900720c */ /* 0x000fe20003f06270 */
[C---:B------:R-:W-:Y:S01]  /*3d20*/  IMAD R12, R72.reuse, R11, RZ ;  /* 0x0000000b480c7224 */ /* 0x040fe200078e02ff */
[-C--:B------:R-:W-:Y:S04]  /*3d30*/  SHF.R.U32.HI R14, RZ, R5.reuse, R14 ;  /* 0x00000005ff0e7219 */ /* 0x080fe8000001160e */
[----:B------:R-:W-:Y:S02]  /*3d40*/  ISETP.GE.OR P0, PT, R3, R12, P0 ;  /* 0x0000000c0300720c */ /* 0x000fe40000706670 */
[----:B------:R-:W-:Y:S05]  /*3d50*/  SEL R15, R9, R14, !P2 ;  /* 0x0000000e090f7207 */ /* 0x000fea0005000000 */
[----:B------:R-:W-:Y:S04]  /*3d60*/  IMAD.MOV R14, RZ, RZ, -R15 ;  /* 0x000000ffff0e7224 */ /* 0x000fe800078e0a0f */
[----:B------:R-:W-:Y:S02]  /*3d70*/  IMAD R14, R72, R14, R9 ;  /* 0x0000000e480e7224 */ /* 0x000fe400078e0209 */
[C---:B------:R-:W-:Y:S05]  /*3d80*/  @!P0 IMAD.HI.U32 R10, R3.reuse, R4, RZ ;  /* 0x00000004030a8227 */ /* 0x040fea00078e00ff */
[----:B------:R-:W-:Y:S04]  /*3d90*/  @!P0 SHF.R.U32.HI R10, RZ, R5, R10 ;  /* 0x00000005ff0a8219 */ /* 0x000fe8000001160a */
[----:B------:R-:W-:Y:S01]  /*3da0*/  @!P0 SEL R0, R3, R10, !P2 ;  /* 0x0000000a03008207 */ /* 0x000fe20005000000 */
[----:B------:R-:W-:Y:S03]  /*3db0*/  IMAD.MOV R10, RZ, RZ, -R3 ;  /* 0x000000ffff0a7224 */ /* 0x000fe600078e0a03 */
[----:B------:R-:W-:Y:S01]  /*3dc0*/  @!P0 IADD3 R15, PT, PT, R15, -R0, RZ ;  /* 0x800000000f0f8210 */ /* 0x000fe20007ffe0ff */
[----:B------:R-:W-:Y:S01]  /*3dd0*/  @!P0 IMAD R0, R11, R14, R0 ;  /* 0x0000000e0b008224 */ /* 0x000fe200078e0200 */
[----:B------:R-:W-:Y:S01]  /*3de0*/  IADD3 R11, PT, PT, -R9, RZ, RZ ;  /* 0x000000ff090b7210 */ /* 0x000fe20007ffe1ff */
[----:B------:R-:W-:Y:S02]  /*3df0*/  IMAD R13, R2, R10, R13 ;  /* 0x0000000a020d7224 */ /* 0x000fe400078e020d */
[----:B------:R-:W-:Y:S02]  /*3e00*/  @!P0 IMAD R9, R15, R72, R3 ;  /* 0x000000480f098224 */ /* 0x000fe400078e0203 */
[----:B------:R-:W-:Y:S02]  /*3e10*/  @!P0 IMAD.MOV.U32 R3, RZ, RZ, R0 ;  /* 0x000000ffff038224 */ /* 0x000fe400078e0000 */
[----:B------:R-:W-:Y:S02]  /*3e20*/  IMAD R8, R6, R11, R8 ;  /* 0x0000000b06087224 */ /* 0x000fe400078e0208 */
[----:B------:R-:W-:Y:S02]  /*3e30*/  IMAD R13, R3, R2, R13 ;  /* 0x00000002030d7224 */ /* 0x000fe400078e020d */
[----:B------:R-:W-:Y:S02]  /*3e40*/  IMAD R8, R9, R6, R8 ;  /* 0x0000000609087224 */ /* 0x000fe400078e0208 */
.L_x_69:
[----:B------:R-:W-:Y:S05]  /*3e50*/  BRA.U UP1, `(.L_x_70) ;  /* 0x0000000101107547 */ /* 0x000fea000b800000 */
[----:B------:R-:W-:Y:S04]  /*3e60*/  MOV R0, UR6 ;  /* 0x0000000600007c02 */ /* 0x000fe80008000f00 */
[----:B------:R-:W-:Y:S04]  /*3e70*/  SHF.L.U32 R3, R0, 0x1f, RZ ;  /* 0x0000001f00037819 */ /* 0x000fe800000006ff */
[----:B------:R-:W2:Y:S02]  /*3e80*/  SYNCS.PHASECHK.TRANS64.TRYWAIT P0, [UR7+0xa8], R3 ;  /* 0x0000a803ff0075a7 */ /* 0x000ea40008001107 */
[----:B--2---:R-:W-:Y:S05]  /*3e90*/  @!P0 BRA `(.L_x_71) ;  /* 0x0000007400448947 */ /* 0x004fea0003800000 */
.L_x_70:
[----:B------:R-:W-:Y:S02]  /*3ea0*/  R2UR UR35, R21 ;  /* 0x00000000152372ca */ /* 0x000fe400000e0000 */
[----:B------:R-:W-:Y:S02]  /*3eb0*/  R2UR UR34, R20 ;  /* 0x00000000142272ca */ /* 0x000fe400000e0000 */
[----:B------:R-:W-:Y:S02]  /*3ec0*/  ISETP.NE.U32.AND P2, PT, RZ, UR4, PT ;  /* 0x00000004ff007c0c */ /* 0x000fe4000bf45070 */
[----:B------:R-:W-:Y:S02]  /*3ed0*/  SHF.L.U32 R12, R31, 0x1f, RZ ;  /* 0x0000001f1f0c7819 */ /* 0x000fe400000006ff */
[----:B------:R-:W-:Y:S05]  /*3ee0*/  ISETP.NE.AND.EX P2, PT, RZ, UR5, PT, P2 ;  /* 0x00000005ff007c0c */ /* 0x000fea000bf45320 */
[----:B------:R-:W-:Y:S02]  /*3ef0*/  USHF.L.U32 UR35, UR35, 0x7, URZ ;  /* 0x0000000723237899 */ /* 0x000fe400080006ff */
[----:B------:R-:W-:Y:S01]  /*3f00*/  USHF.L.U32 UR34, UR34, 0x8, URZ ;  /* 0x0000000822227899 */ /* 0x000fe200080006ff */
[----:B------:R-:W-:Y:S11]  /*3f10*/  BRA.U !UP3, `(.L_x_72) ;  /* 0x000000010b347547 */ /* 0x000ff6000b800000 */
[----:B------:R-:W-:Y:S01]  /*3f20*/  UPLOP3.LUT UP0, UPT, UPT, UPT, UP2, 0x80, 0x8 ;  /* 0x000000000008789c */ /* 0x000fe20003f0f020 */
[----:B--2---:R-:W-:Y:S02]  /*3f30*/  HFMA2 R0, -RZ, RZ, 0, 5.9604644775390625e-08 ;  /* 0x00000001ff007431 */ /* 0x004fe400000001ff */
[----:B------:R-:W-:Y:S03]  /*3f40*/  IMAD.MOV.U32 R155, RZ, RZ, 0x1 ;  /* 0x00000001ff9b7424 */ /* 0x000fe600078e00ff */
[----:B------:R-:W-:Y:S05]  /*3f50*/  PLOP3.LUT P0, PT, PT, PT, UP0, 0x80, 0x8 ;  /* 0x000000000008781c */ /* 0x000fea0003f0f008 */
[----:B------:R-:W2:Y:S01]  /*3f60*/  @UP0 LDCU.64 UR10, c[0x0][0x888] ;  /* 0x00011100ff0a07ac */ /* 0x000ea20008000a00 */
[----:B------:R-:W-:Y:S07]  /*3f70*/  @UP0 UIMAD UR8, UR36, UR4, URZ ;  /* 0x00000004240802a4 */ /* 0x000fee000f8e02ff */
[----:B------:R-:W-:Y:S01]  /*3f80*/  @!P0 PRMT R155, R0, 0x7610, R155 ;  /* 0x00007610009b8816 */ /* 0x000fe2000000009b */
[----:B--2---:R-:W-:Y:S03]  /*3f90*/  @UP0 UIMAD.WIDE UR10, UR8, 0x4, UR10 ;  /* 0x00000004080a08a5 */ /* 0x004fe6000f8e020a */
[----:B------:R-:W2:Y:S03]  /*3fa0*/  @!UP0 LDCU UR8, c[0x0][0x880] ;  /* 0x00011000ff0887ac */ /* 0x000ea60008000800 */
[----:B------:R-:W-:Y:S01]  /*3fb0*/  IMAD.U32 R10, RZ, RZ, UR10 ;  /* 0x0000000aff0a7e24 */ /* 0x000fe2000f8e00ff */
[----:B------:R-:W-:Y:S05]  /*3fc0*/  MOV R11, UR11 ;  /* 0x0000000b000b7c02 */ /* 0x000fea0008000f00 */
[----:B-----5:R3:W5:Y:S02]  /*3fd0*/  @P0 LDG.E R81, desc[UR46][R10.64] ;  /* 0x0000002e0a510981 */ /* 0x020764000c1e1900 */
[----:B--23--:R-:W-:Y:S07]  /*3fe0*/  @!P0 IMAD.U32 R81, RZ, RZ, UR8 ;  /* 0x00000008ff518e24 */ /* 0x00cfee000f8e00ff */
.L_x_72:
[----:B-----5:R-:W-:Y:S01]  /*3ff0*/  @!P2 FSETP.EQ.AND P0, PT, R81, RZ, PT ;  /* 0x000000ff5100a20b */ /* 0x020fe20003f02000 */
[----:B------:R-:W-:Y:S01]  /*4000*/  @!UPT UIADD3 URZ, UPT, UPT, URZ, URZ, URZ ;  /* 0x000000fffffff290 */ /* 0x000fe2000fffe0ff */
[----:B------:R-:W-:Y:S11]  /*4010*/  @!P2 BRA `(.L_x_73) ;  /* 0x000000000014a947 */ /* 0x000ff60003800000 */
[----:B------:R-:W-:Y:S02]  /*4020*/  LOP3.LUT P2, RZ, R155, 0xff, RZ, 0xc0, !PT ;  /* 0x000000ff9bff7812 */ /* 0x000fe4000784c0ff */
[----:B------:R-:W-:Y:S04]  /*4030*/  PLOP3.LUT P0, PT, PT, PT, UP0, 0x80, 0x8 ;  /* 0x000000000008781c */ /* 0x000fe80003f0f008 */
[----:B------:R-:W-:Y:S07]  /*4040*/  PLOP3.LUT P0, PT, P0, PT, PT, 0x8, 0x80 ;  /* 0x000000000080781c */ /* 0x000fee000070e170 */
[----:B------:R-:W-:Y:S11]  /*4050*/  @P2 FSETP.EQ.AND P0, PT, R81, RZ, PT ;  /* 0x000000ff5100220b */ /* 0x000ff60003f02000 */
[----:B------:R-:W-:Y:S02]  /*4060*/  @!UPT UIADD3 URZ, UPT, UPT, URZ, URZ, URZ ;  /* 0x000000fffffff290 */ /* 0x000fe4000fffe0ff */
.L_x_73:
[----:B------:R-:W3:Y:S01]  /*4070*/  SYNCS.PHASECHK.TRANS64.TRYWAIT P2, [UR7+0x80], R12 ;  /* 0x0000800cff0075a7 */ /* 0x000ee20008041107 */
[----:B------:R-:W-:Y:S04]  /*4080*/  ELECT P4, URZ, PT ;  /* 0x0000000000ff782f */ /* 0x000fe80003880000 */
[----:B------:R-:W-:Y:S11]  /*4090*/  PLOP3.LUT P4, PT, P0, P4, PT, 0xf2, 0x2f ;  /* 0x00000000002f781c */ /* 0x000ff60000789e72 */
[----:B------:R-:W-:Y:S02]  /*40a0*/  @!UPT UIADD3 URZ, UPT, UPT, URZ, URZ, URZ ;  /* 0x000000fffffff290 */ /* 0x000fe4000fffe0ff */
[----:B-1----:R-:W-:Y:S05]  /*40b0*/  @!P4 IADD3 R9, P0, PT, R32, 0x580, RZ ;  /* 0x000005802009c810 */ /* 0x002fea0007f1e0ff */
[----:B--2---:R-:W-:Y:S01]  /*40c0*/  @!P4 IMAD.X R0, RZ, RZ, R33, P0 ;  /* 0x000000ffff00c224 */ /* 0x004fe200000e0621 */
[----:B---3--:R-:W-:Y:S07]  /*40d0*/  @!P2 BRA `(.L_x_74) ;  /* 0x0000007000cca947 */ /* 0x008fee0003800000 */
.L_x_161:
[----:B------:R-:W-:Y:S01]  /*40e0*/  @!P4 R2UR UR8, R0 ;  /* 0x000000000008c2ca */ /* 0x000fe200000e0000 */
[----:B------:R-:W-:Y:S01]  /*40f0*/  VOTEU.ALL UP1, P4 ;  /* 0x0000000000ff7886 */ /* 0x000fe20002020000 */
[----:B------:R-:W-:Y:S01]  /*4100*/  @!P4 R2UR UR9, R9 ;  /* 0x000000000909c2ca */ /* 0x000fe200000e0000 */
[----:B------:R-:W-:Y:S01]  /*4110*/  @!P4 IMAD.MOV.U32 R0, RZ, RZ, 0x4000 ;  /* 0x00004000ff00c424 */ /* 0x000fe200078e00ff */
[----:B------:R-:W-:Y:S01]  /*4120*/  UMOV UR10, 0x0 ;  /* 0x00000000000a7882 */ /* 0x000fe20000000000 */
[----:B------:R-:W-:Y:S01]  /*4130*/  UMOV UR11, 0x10000000 ;  /* 0x10000000000b7882 */ /* 0x000fe20000000000 */
[----:B------:R-:W-:Y:S01]  /*4140*/  @!UP1 UIADD3 UR32, UPT, UPT, UR7, 0x400, URZ ;  /* 0x0000040007209890 */ /* 0x000fe2000fffe0ff */
[----:B------:R-:W-:Y:S01]  /*4150*/  @!P4 IADD3 R9, P0, PT, R32, 0x580, RZ ;  /* 0x000005802009c810 */ /* 0x000fe20007f1e0ff */
[----:B------:R-:W-:Y:S05]  /*4160*/  VOTEU.ALL UP1, P4 ;  /* 0x0000000000ff7886 */ /* 0x000fea0002020000 */
[----:B------:R-:W-:Y:S01]  /*4170*/  IMAD.U32 R11, RZ, RZ, UR8 ;  /* 0x00000008ff0b7e24 */ /* 0x000fe2000f8e00ff */
[----:B------:R-:W-:Y:S01]  /*4180*/  UPRMT UR8, UR37, 0x654, UR33 ;  /* 0x0000065425087896 */ /* 0x000fe20008000021 */
[----:B------:R-:W-:Y:S03]  /*4190*/  IMAD.U32 R10, RZ, RZ, UR9 ;  /* 0x00000009ff0a7e24 */ /* 0x000fe6000f8e00ff */
[----:B------:R-:W-:Y:S02]  /*41a0*/  @!P4 R2UR UR15, R11 ;  /* 0x000000000b0fc2ca */ /* 0x000fe400000e0000 */
[----:B------:R-:W-:Y:S11]  /*41b0*/  @!P4 R2UR UR14, R10 ;  /* 0x000000000a0ec2ca */ /* 0x000ff600000e0000 */
[----:B------:R-:W-:Y:S02]  /*41c0*/  @!UPT UIADD3 URZ, UPT, UPT, URZ, URZ, URZ ;  /* 0x000000fffffff290 */ /* 0x000fe4000fffe0ff */
[----:B------:R2:W-:Y:S01]  /*41d0*/  @!UP1 UTMALDG.3D [UR32], [UR14], desc[UR10] ;  /* 0x00000a200e0095b4 */ /* 0x0005e20008011000 */
[----:B------:R3:W-:Y:S01]  /*41e0*/  @!P4 SYNCS.ARRIVE.TRANS64.RED.A0TR RZ, [UR7+0x60], R0 ;  /* 0x00006000ffffc9a7 */ /* 0x0007e20008300407 */
[----:B------:R-:W-:Y:S01]  /*41f0*/  SYNCS.ARRIVE.TRANS64.RED.A1T0 RZ, [UR8], RZ ;  /* 0x000000ffffff79a7 */ /* 0x000fe20008100408 */
[----:B---3--:R-:W-:Y:S01]  /*4200*/  @!P4 IMAD.X R0, RZ, RZ, R33, P0 ;  /* 0x000000ffff00c224 */ /* 0x008fe200000e0621 */
[----:B------:R-:W3:Y:S02]  /*4210*/  SYNCS.PHASECHK.TRANS64.TRYWAIT P2, [UR7+0x88], R12 ;  /* 0x0000880cff0075a7 */ /* 0x000ee40008041107 */
[----:B--23--:R-:W-:Y:S05]  /*4220*/  @!P2 BRA `(.L_x_75) ;  /* 0x000000700090a947 */ /* 0x00cfea0003800000 */
.L_x_163:
        /* <DEDUP_REMOVED lines=8> */
[----:B------:R-:W-:Y:S01]  /*42b0*/  @!UP1 UIADD3 UR24, UPT, UPT, UR7, 0x4400, URZ ;  /* 0x0000440007189890 */ /* 0x000fe2000fffe0ff */
[----:B------:R-:W-:Y:S01]  /*42c0*/  VOTEU.ALL UP1, P4 ;  /* 0x0000000000ff7886 */ /* 0x000fe20002020000 */
[----:B------:R-:W-:Y:S01]  /*42d0*/  UMOV UR27, UR35 ;  /* 0x00000023001b7c82 */ /* 0x000fe20008000000 */
[----:B------:R-:W-:Y:S02]  /*42e0*/  UMOV UR28, UR36 ;  /* 0x00000024001c7c82 */ /* 0x000fe40008000000 */
[----:B------:R-:W-:Y:S01]  /*42f0*/  IMAD.U32 R11, RZ, RZ, UR8 ;  /* 0x00000008ff0b7e24 */ /* 0x000fe2000f8e00ff */
[----:B------:R-:W-:Y:S01]  /*4300*/  UPRMT UR8, UR37, 0x654, UR25 ;  /* 0x0000065425087896 */ /* 0x000fe20008000019 */
[----:B------:R-:W-:Y:S02]  /*4310*/  IMAD.U32 R10, RZ, RZ, UR9 ;  /* 0x00000009ff0a7e24 */ /* 0x000fe4000f8e00ff */
[----:B------:R-:W-:Y:S01]  /*4320*/  @!P4 IMAD.X R20, RZ, RZ, R33, P0 ;  /* 0x000000ffff14c224 */ /* 0x000fe200000e0621 */
[----:B------:R-:W-:Y:S02]  /*4330*/  @!P4 R2UR UR15, R11 ;  /* 0x000000000b0fc2ca */ /* 0x000fe400000e0000 */
[----:B------:R-:W-:Y:S11]  /*4340*/  @!P4 R2UR UR14, R10 ;  /* 0x000000000a0ec2ca */ /* 0x000ff600000e0000 */
[----:B------:R-:W-:Y:S02]  /*4350*/  @!UPT UIADD3 URZ, UPT, UPT, URZ, URZ, URZ ;  /* 0x000000fffffff290 */ /* 0x000fe4000fffe0ff */
[----:B------:R2:W-:Y:S01]  /*4360*/  @!UP1 UTMALDG.3D [UR24], [UR14], desc[UR10] ;  /* 0x00000a180e0095b4 */ /* 0x0005e20008011000 */
[----:B------:R2:W-:Y:S01]  /*4370*/  @!P4 SYNCS.ARRIVE.TRANS64.RED.A0TR RZ, [UR7+0x68], R0 ;  /* 0x00006800ffffc9a7 */ /* 0x0005e20008300407 */
[----:B------:R-:W-:Y:S01]  /*4380*/  SYNCS.ARRIVE.TRANS64.RED.A1T0 RZ, [UR8], RZ ;  /* 0x000000ffffff79a7 */ /* 0x000fe20008100408 */
[----:B------:R-:W3:Y:S02]  /*4390*/  SYNCS.PHASECHK.TRANS64.TRYWAIT P2, [UR7+0x90], R12 ;  /* 0x0000900cff0075a7 */ /* 0x000ee40008041107 */
[----:B--23--:R-:W-:Y:S05]  /*43a0*/  @!P2 BRA `(.L_x_76) ;  /* 0x000000700048a947 */ /* 0x00cfea0003800000 */
.L_x_165:
[----:B------:R-:W2:Y:S01]  /*43b0*/  LDC.64 R14, c[0x0][0xb10] ;  /* 0x0002c400ff0e7b82 */ /* 0x000ea20000000a00 */
[----:B------:R-:W-:Y:S01]  /*43c0*/  @!P4 R2UR UR8, R20 ;  /* 0x000000001408c2ca */ /* 0x000fe200000e0000 */
[----:B------:R-:W-:Y:S01]  /*43d0*/  VOTEU.ALL UP1, P4 ;  /* 0x0000000000ff7886 */ /* 0x000fe20002020000 */
[----:B------:R-:W-:Y:S01]  /*43e0*/  @!P4 R2UR UR9, R21 ;  /* 0x000000001509c2ca */ /* 0x000fe200000e0000 */
[----:B------:R-:W-:Y:S01]  /*43f0*/  UMOV UR10, 0x0 ;  /* 0x00000000000a7882 */ /* 0x000fe20000000000 */
[----:B------:R-:W-:Y:S03]  /*4400*/  UMOV UR11, 0x10000000 ;  /* 0x10000000000b7882 */ /* 0x000fe60000000000 */
[----:B------:R-:W3:Y:S01]  /*4410*/  LDC.64 R10, c[0x0][0xb18] ;  /* 0x0002c600ff0a7b82 */ /* 0x000ee20000000a00 */
[----:B------:R-:W-:Y:S01]  /*4420*/  @!UP1 UIADD3 UR18, UPT, UPT, UR34, 0x80, URZ ;  /* 0x0000008022129890 */ /* 0x000fe2000fffe0ff */
[----:B------:R-:W-:Y:S01]  /*4430*/  @P3 SHF.R.U32.HI R28, RZ, 0x10, R25 ;  /* 0x00000010ff1c3819 */ /* 0x000fe20000011619 */
[----:B------:R-:W-:Y:S01]  /*4440*/  @!UP1 UIADD3 UR16, UPT, UPT, UR7, 0x8400, URZ ;  /* 0x0000840007109890 */ /* 0x000fe2000fffe0ff */
[----:B------:R-:W-:Y:S01]  /*4450*/  VIADD R30, R30, 0x1 ;  /* 0x000000011e1e7836 */ /* 0x000fe20000000000 */
[----:B------:R-:W-:Y:S03]  /*4460*/  VOTEU.ALL UP1, P4 ;  /* 0x0000000000ff7886 */ /* 0x000fe60002020000 */
[----:B------:R-:W5:Y:S01]  /*4470*/  @!P1 LDC R0, c[0x0][0xb20] ;  /* 0x0002c800ff009b82 */ /* 0x000f620000000800 */
[----:B------:R-:W-:Y:S01]  /*4480*/  UMOV UR19, UR35 ;  /* 0x0000002300137c82 */ /* 0x000fe20008000000 */
[----:B------:R-:W-:Y:S01]  /*4490*/  IMAD.U32 R21, RZ, RZ, UR8 ;  /* 0x00000008ff157e24 */ /* 0x000fe2000f8e00ff */
[----:B------:R-:W-:Y:S05]  /*44a0*/  UMOV UR20, UR36 ;  /* 0x0000002400147c82 */ /* 0x000fea0008000000 */
[----:B-1----:R-:W1:Y:S01]  /*44b0*/  @!P1 LDC R3, c[0x0][0xb0c] ;  /* 0x0002c300ff039b82 */ /* 0x002e620000000800 */
[----:B------:R-:W-:Y:S01]  /*44c0*/  IMAD.U32 R20, RZ, RZ, UR9 ;  /* 0x00000009ff147e24 */ /* 0x000fe2000f8e00ff */
[----:B------:R-:W-:Y:S01]  /*44d0*/  UPRMT UR8, UR37, 0x654, UR17 ;  /* 0x0000065425087896 */ /* 0x000fe20008000011 */
[----:B------:R-:W-:Y:S03]  /*44e0*/  @!P4 R2UR UR15, R21 ;  /* 0x00000000150fc2ca */ /* 0x000fe600000e0000 */
[----:B------:R-:W-:Y:S01]  /*44f0*/  @!P4 R2UR UR14, R20 ;  /* 0x00000000140ec2ca */ /* 0x000fe200000e0000 */
[----:B------:R-:W-:Y:S11]  /*4500*/  @!P4 IMAD.MOV.U32 R20, RZ, RZ, 0x4000 ;  /* 0x00004000ff14c424 */ /* 0x000ff600078e00ff */
[----:B------:R-:W-:Y:S01]  /*4510*/  @!UPT UIADD3 URZ, UPT, UPT, URZ, URZ, URZ ;  /* 0x000000fffffff290 */ /* 0x000fe2000fffe0ff */
[----:B------:R1:W-:Y:S01]  /*4520*/  @!UP1 UTMALDG.3D [UR16], [UR14], desc[UR10] ;  /* 0x00000a100e0095b4 */ /* 0x0003e20008011000 */
[----:B------:R1:W-:Y:S02]  /*4530*/  @!P4 SYNCS.ARRIVE.TRANS64.RED.A0TR RZ, [UR7+0x70], R20 ;  /* 0x00007014ffffc9a7 */ /* 0x0003e40008300407 */
[----:B-1----:R-:W-:Y:S01]  /*4540*/  @!P1 ISETP.NE.AND P2, PT, R3, 0x1, PT ;  /* 0x000000010300980c */ /* 0x002fe20003f45270 */
[C---:B--2---:R-:W-:Y:S01]  /*4550*/  @!P1 IMAD.HI.U32 R14, R13.reuse, R14, RZ ;  /* 0x0000000e0d0e9227 */ /* 0x044fe200078e00ff */
[----:B---3--:R-:W-:Y:S03]  /*4560*/  @!P1 ISETP.NE.AND P0, PT, R10, 0x1, PT ;  /* 0x000000010a00980c */ /* 0x008fe60003f05270 */
[C---:B------:R-:W-:Y:S01]  /*4570*/  @!P1 IMAD.HI.U32 R11, R8.reuse, R11, RZ ;  /* 0x0000000b080b9227 */ /* 0x040fe200078e00ff */
[----:B------:R-:W-:Y:S04]  /*4580*/  @!P1 SHF.R.U32.HI R14, RZ, R15, R14 ;  /* 0x0000000fff0e9219 */ /* 0x000fe8000001160e */
[----:B-----5:R-:W-:Y:S01]  /*4590*/  @!P1 SHF.R.U32.HI R9, RZ, R0, R11 ;  /* 0x00000000ff099219 */ /* 0x020fe2000001160b */
[----:B------:R-:W-:Y:S01]  /*45a0*/  SYNCS.ARRIVE.TRANS64.RED.A1T0 RZ, [UR8], RZ ;  /* 0x000000ffffff79a7 */ /* 0x000fe20008100408 */
[----:B------:R-:W-:Y:S02]  /*45b0*/  @!P1 SEL R14, R13, R14, !P2 ;  /* 0x0000000e0d0e9207 */ /* 0x000fe40005000000 */
[----:B------:R-:W-:Y:S01]  /*45c0*/  @!P1 SEL R9, R8, R9, !P0 ;  /* 0x0000000908099207 */ /* 0x000fe20004000000 */
[----:B------:R-:W1:Y:S04]  /*45d0*/  SYNCS.PHASECHK.TRANS64.TRYWAIT P5, [UR7+0x98], R12 ;  /* 0x0000980cff0075a7 */ /* 0x000e6800080a1107 */
[----:B------:R-:W-:Y:S02]  /*45e0*/  @!P1 IMAD.IADD R0, R9, 0x1, -R14 ;  /* 0x0000000109009824 */ /* 0x000fe400078e0a0e */
[----:B------:R-:W-:Y:S02]  /*45f0*/  @!P1 IMAD.IADD R9, R14, 0x1, -R9 ;  /* 0x000000010e099824 */ /* 0x000fe400078e0a09 */
[----:B------:R-:W-:Y:S02]  /*4600*/  @!P1 IMAD R13, R0, R3, R13 ;  /* 0x00000003000d9224 */ /* 0x000fe400078e020d */
[----:B------:R-:W-:Y:S01]  /*4610*/  @!P1 IMAD R8, R9, R10, R8 ;  /* 0x0000000a09089224 */ /* 0x000fe200078e0208 */
[----:B-1----:R-:W-:Y:S06]  /*4620*/  @!P5 BRA `(.L_x_77) ;  /* 0x0000006c00c0d947 */ /* 0x002fec0003800000 */
.L_x_167:
[----:B-1----:R-:W-:Y:S01]  /*4630*/  @!P4 IADD3 R3, P0, PT, R32, 0x580, RZ ;  /* 0x000005802003c810 */ /* 0x002fe20007f1e0ff */
[----:B------:R-:W-:Y:S01]  /*4640*/  VOTEU.ALL UP1, P4 ;  /* 0x0000000000ff7886 */ /* 0x000fe20002020000 */
[----:B------:R-:W-:Y:S01]  /*4650*/  UMOV UR18, 0x0 ;  /* 0x0000000000127882 */ /* 0x000fe20000000000 */
[----:B------:R-:W-:Y:S01]  /*4660*/  UMOV UR19, 0x10000000 ;  /* 0x1000000000137882 */ /* 0x000fe20000000000 */
[----:B------:R-:W-:Y:S01]  /*4670*/  @!P4 R2UR UR9, R3 ;  /* 0x000000000309c2ca */ /* 0x000fe200000e0000 */
[----:B------:R-:W-:Y:S01]  /*4680*/  @!P4 IMAD.X R0, RZ, RZ, R33, P0 ;  /* 0x000000ffff00c224 */ /* 0x000fe200000e0621 */
[----:B------:R-:W-:Y:S01]  /*4690*/  @!UP1 UIADD3 UR10, UPT, UPT, UR34, 0xc0, URZ ;  /* 0x000000c0220a9890 */ /* 0x000fe2000fffe0ff */
[----:B------:R-:W-:Y:S01]  /*46a0*/  ISETP.NE.AND P0, PT, R30, 0x2, PT ;  /* 0x000000021e00780c */ /* 0x000fe20003f05270 */
[----:B------:R-:W-:Y:S01]  /*46b0*/  UMOV UR11, UR35 ;  /* 0x00000023000b7c82 */ /* 0x000fe20008000000 */
[----:B------:R-:W-:Y:S01]  /*46c0*/  UMOV UR12, UR36 ;  /* 0x00000024000c7c82 */ /* 0x000fe20008000000 */
[----:B------:R-:W-:Y:S01]  /*46d0*/  @!P4 R2UR UR8, R0 ;  /* 0x000000000008c2ca */ /* 0x000fe200000e0000 */
[----:B------:R-:W-:Y:S01]  /*46e0*/  IMAD.IADD R20, R8, 0x1, R154 ;  /* 0x0000000108147824 */ /* 0x000fe200078e029a */
[----:B------:R-:W-:Y:S01]  /*46f0*/  @P3 R2UR UR36, R28 ;  /* 0x000000001c2432ca */ /* 0x000fe200000e0000 */
[----:B------:R-:W-:Y:S01]  /*4700*/  IMAD.IADD R21, R13, 0x1, R156 ;  /* 0x000000010d157824 */ /* 0x000fe200078e029c */
[----:B------:R-:W-:Y:S02]  /*4710*/  SEL R0, RZ, 0x1, P0 ;  /* 0x00000001ff007807 */ /* 0x000fe40000000000 */
[----:B------:R-:W-:Y:S01]  /*4720*/  LOP3.LUT R31, R31, 0x1, RZ, 0x3c, !PT ;  /* 0x000000011f1f7812 */ /* 0x000fe200078e3cff */
[----:B------:R-:W-:Y:S01]  /*4730*/  IMAD.U32 R10, RZ, RZ, UR9 ;  /* 0x00000009ff0a7e24 */ /* 0x000fe2000f8e00ff */
[----:B------:R-:W-:Y:S01]  /*4740*/  @!UP1 UIADD3 UR9, UPT, UPT, UR7, 0x78, URZ ;  /* 0x0000007807099890 */ /* 0x000fe2000fffe0ff */
[----:B------:R-:W-:Y:S02]  /*4750*/  LOP3.LUT R29, R29, R0, RZ, 0x3c, !PT ;  /* 0x000000001d1d7212 */ /* 0x000fe400078e3cff */
[----:B------:R-:W-:Y:S02]  /*4760*/  SEL R30, R30, RZ, P0 ;  /* 0x000000ff1e1e7207 */ /* 0x000fe40000000000 */
[----:B------:R-:W-:Y:S01]  /*4770*/  IMAD.U32 R11, RZ, RZ, UR8 ;  /* 0x00000008ff0b7e24 */ /* 0x000fe2000f8e00ff */
[----:B------:R-:W-:Y:S01]  /*4780*/  @!P4 R2UR UR14, R10 ;  /* 0x000000000a0ec2ca */ /* 0x000fe200000e0000 */
[----:B------:R-:W-:Y:S01]  /*4790*/  @!UP1 UIADD3 UR8, UPT, UPT, UR7, 0xc400, URZ ;  /* 0x0000c40007089890 */ /* 0x000fe2000fffe0ff */
[----:B------:R-:W-:Y:S02]  /*47a0*/  VOTEU.ALL UP1, P4 ;  /* 0x0000000000ff7886 */ /* 0x000fe40002020000 */
[----:B------:R-:W-:Y:S11]  /*47b0*/  @!P4 R2UR UR15, R11 ;  /* 0x000000000b0fc2ca */ /* 0x000ff600000e0000 */
[----:B------:R-:W-:Y:S02]  /*47c0*/  @!UPT UIADD3 URZ, UPT, UPT, URZ, URZ, URZ ;  /* 0x000000fffffff290 */ /* 0x000fe4000fffe0ff */
[----:B------:R2:W-:Y:S01]  /*47d0*/  @!UP1 UTMALDG.3D [UR8], [UR14], desc[UR18] ;  /* 0x000012080e0095b4 */ /* 0x0005e20008011000 */
[----:B------:R2:W-:Y:S01]  /*47e0*/  @!P4 SYNCS.ARRIVE.TRANS64.RED.A0TR RZ, [UR7+0x78], R23 ;  /* 0x00007817ffffc9a7 */ /* 0x0005e20008300407 */
[----:B------:R-:W-:Y:S01]  /*47f0*/  UPLOP3.LUT UP1, UPT, UPT, UPT, UPT, 0x80, 0x8 ;  /* 0x000000000008789c */ /* 0x000fe20003f2f070 */
[----:B------:R-:W-:Y:S01]  /*4800*/  SYNCS.ARRIVE.TRANS64.RED.A1T0 RZ, [UR13], RZ ;  /* 0x000000ffffff79a7 */ /* 0x000fe2000810040d */
[----:B------:R-:W-:Y:S09]  /*4810*/  @P3 BRA `(.L_x_78) ;  /* 0xfffffff000943947 */ /* 0x000ff2000383ffff */
[----:B------:R-:W-:-:S04]  /*4820*/  SHF.L.U32 R3, R31, 0x1f, RZ ;  /* 0x0000001f1f037819 */ /* 0x000fc800000006ff */
[----:B------:R-:W1:Y:S02]  /*4830*/  SYNCS.PHASECHK.TRANS64.TRYWAIT P0, [UR7+0x80], R3 ;  /* 0x00008003ff0075a7 */ /* 0x000e640008001107 */
[----:B-1----:R-:W-:Y:S05]  /*4840*/  @!P0 BRA `(.L_x_79) ;  /* 0x0000006c00508947 */ /* 0x002fea0003800000 */
.L_x_169:
[----:B------:R-:W3:Y:S02]  /*4850*/  SYNCS.PHASECHK.TRANS64.TRYWAIT P0, [UR7+0x88], R3 ;  /* 0x00008803ff0075a7 */ /* 0x000ee40008001107 */
[----:B---3--:R-:W-:Y:S05]  /*4860*/  @!P0 BRA `(.L_x_80) ;  /* 0x0000006c00608947 */ /* 0x008fea0003800000 */
.L_x_171:
[----:B------:R-:W3:Y:S02]  /*4870*/  SYNCS.PHASECHK.TRANS64.TRYWAIT P0, [UR7+0x90], R3 ;  /* 0x00009003ff0075a7 */ /* 0x000ee40008001107 */
[----:B---3--:R-:W-:Y:S05]  /*4880*/  @!P0 BRA `(.L_x_81) ;  /* 0x0000006c00708947 */ /* 0x008fea0003800000 */
.L_x_173:
[----:B-1----:R-:W-:-:S07]  /*4890*/  MOV R0, UR7 ;  /* 0x0000000700007c02 */ /* 0x002fce0008000f00 */
.L_x_82:
[----:B-1----:R-:W-:-:S04]  /*48a0*/  SHF.L.U32 R3, R31, 0x1f, RZ ;  /* 0x0000001f1f037819 */ /* 0x002fc800000006ff */
[----:B------:R1:W3:Y:S03]  /*48b0*/  SYNCS.PHASECHK.TRANS64.TRYWAIT P0, [R0+URZ+0x98], R3 ;  /* 0x00009803000075a7 */ /* 0x0002e600080011ff */
[----:B---3--:R-:W-:Y:S05]  /*48c0*/  @!P0 NANOSLEEP.SYNCS 0x989680 ;  /* 0x009896800000895d */ /* 0x008fea0003900000 */
[----:B------:R-:W3:Y:S02]  /*48d0*/  @!P0 SYNCS.PHASECHK.TRANS64 P0, [R0+URZ+0x98], R3 ;  /* 0x00009803000085a7 */ /* 0x000ee400080010ff */
[----:B--23--:R-:W-:Y:S05]  /*48e0*/  @P0 EXIT ;  /* 0x000000000000094d */ /* 0x00cfea0003800000 */
[----:B------:R-:W-:Y:S05]  /*48f0*/  BRA `(.L_x_82) ;  /* 0xfffffffc00e87947 */ /* 0x000fea000383ffff */
.L_x_67:
[----:B------:R-:W-:-:S06]  /*4900*/  UISETP.GE.AND UP1, UPT, UR8, 0x4, UPT ;  /* 0x000000040800788c */ /* 0x000fcc000bf26270 */
[----:B------:R-:W-:-:S13]  /*4910*/  PLOP3.LUT P0, PT, PT, PT, UP1, 0x80, 0x8 ;  /* 0x000000000008781c */ /* 0x000fda0003f0f018 */
[----:B------:R-:W-:Y:S05]  /*4920*/  @!P0 EXIT ;  /* 0x000000000000894d */ /* 0x000fea0003800000 */
[----:B------:R-:W-:Y:S01]  /*4930*/  BAR.SYNC.DEFER_BLOCKING 0x6, 0xa0 ;  /* 0x0182800000007b1d */ /* 0x000fe20000010000 */
[C---:B------:R-:W-:Y:S01]  /*4940*/  IMAD.SHL.U32 R3, R170.reuse, 0x40, RZ ;  /* 0x00000040aa037824 */ /* 0x040fe200078e00ff */
[C---:B------:R-:W-:Y:S01]  /*4950*/  LOP3.LUT R161, R170.reuse, 0x1, RZ, 0xc0, !PT ;  /* 0x00000001aaa17812 */ /* 0x040fe200078ec0ff */
[C---:B------:R-:W-:Y:S02]  /*4960*/  IMAD.U32 R79, R170.reuse, 0x10000, RZ ;  /* 0x00010000aa4f7824 */ /* 0x040fe400078e00ff */
[----:B------:R-:W-:Y:S02]  /*4970*/  HFMA2 R167, -RZ, RZ, 0, 5.9604644775390625e-08 ;  /* 0x00000001ffa77431 */ /* 0x000fe400000001ff */
[C---:B------:R-:W-:Y:S01]  /*4980*/  IMAD.SHL.U32 R160, R170.reuse, 0x8, RZ ;  /* 0x00000008aaa07824 */ /* 0x040fe200078e00ff */
[----:B------:R-:W-:Y:S01]  /*4990*/  UMOV UR48, 0x400 ;  /* 0x0000040000307882 */ /* 0x000fe20000000000 */
[----:B------:R-:W1:Y:S01]  /*49a0*/  LDC R159, c[0x0][0x370] ;  /* 0x0000dc00ff9f7b82 */ /* 0x000e620000000800 */
[----:B------:R-:W-:Y:S01]  /*49b0*/  ULEA UR48, UR37, UR48, 0x18 ;  /* 0x0000003025307291 */ /* 0x000fe2000f8ec0ff */
[----:B------:R-:W-:Y:S01]  /*49c0*/  ISETP.NE.U32.AND P0, PT, R161, 0x1, PT ;  /* 0x00000001a100780c */ /* 0x000fe20003f05070 */
[----:B------:R-:W-:Y:S01]  /*49d0*/  IMAD.MOV.U32 R169, RZ, RZ, 0x2 ;  /* 0x00000002ffa97424 */ /* 0x000fe200078e00ff */
[----:B------:R-:W-:Y:S01]  /*49e0*/  LOP3.LUT R5, R3, 0x1c0, RZ, 0xc0, !PT ;  /* 0x000001c003057812 */ /* 0x000fe200078ec0ff */
[----:B------:R-:W-:Y:S01]  /*49f0*/  UIADD3 UR4, UPT, UPT, UR48, 0x400, URZ ;  /* 0x0000040030047890 */ /* 0x000fe2000fffe0ff */
[----:B------:R-:W-:Y:S01]  /*4a00*/  LOP3.LUT R79, R79, 0x600000, RZ, 0xc0, !PT ;  /* 0x006000004f4f7812 */ /* 0x000fe200078ec0ff */
[----:B------:R-:W-:Y:S01]  /*4a10*/  IMAD.MOV.U32 R168, RZ, RZ, 0x4 ;  /* 0x00000004ffa87424 */ /* 0x000fe200078e00ff */
[----:B------:R-:W2:Y:S01]  /*4a20*/  LDC R74, c[0x0][0xb0c] ;  /* 0x0002c300ff4a7b82 */ /* 0x000ea20000000800 */
[----:B------:R-:W-:Y:S01]  /*4a30*/  R2P PR, R170, 0x6 ;  /* 0x00000006aa007804 */ /* 0x000fe20000000000 */
[----:B------:R-:W-:Y:S01]  /*4a40*/  IMAD.MOV.U32 R76, RZ, RZ, RZ ;  /* 0x000000ffff4c7224 */ /* 0x000fe200078e00ff */
[----:B------:R-:W-:Y:S01]  /*4a50*/  LOP3.LUT R160, R5, 0x38, R160, 0xf8, !PT ;  /* 0x0000003805a07812 */ /* 0x000fe200078ef8a0 */
[----:B------:R-:W-:Y:S01]  /*4a60*/  IMAD.MOV.U32 R166, RZ, RZ, RZ ;  /* 0x000000ffffa67224 */ /* 0x000fe200078e00ff */
[----:B------:R-:W-:Y:S01]  /*4a70*/  P2R R2, PR, RZ, 0x1 ;  /* 0x00000001ff027803 */ /* 0x000fe20000000000 */
[----:B------:R-:W-:Y:S01]  /*4a80*/  IMAD.MOV.U32 R173, RZ, RZ, RZ ;  /* 0x000000ffffad7224 */ /* 0x000fe200078e00ff */
[----:B------:R-:W-:Y:S01]  /*4a90*/  LOP3.LUT R160, R160, 0x1e00, R3, 0xf8, !PT ;  /* 0x00001e00a0a07812 */ /* 0x000fe200078ef803 */
[----:B------:R-:W4:Y:S01]  /*4aa0*/  LDC R157, c[0x0][0xb20] ;  /* 0x0002c800ff9d7b82 */ /* 0x000f220000000800 */
[----:B------:R-:W3:Y:S01]  /*4ab0*/  LDS R0, [UR48+0x140] ;  /* 0x00014030ff007984 */ /* 0x000ee20008000800 */
[----:B------:R-:W-:Y:S01]  /*4ac0*/  LOP3.LUT R170, R170, 0x60, RZ, 0xc0, !PT ;  /* 0x00000060aaaa7812 */ /* 0x000fe200078ec0ff */
[----:B------:R-:W-:Y:S01]  /*4ad0*/  IMAD.U32 R163, RZ, RZ, UR4 ;  /* 0x00000004ffa37e24 */ /* 0x000fe2000f8e00ff */
[----:B------:R-:W-:Y:S01]  /*4ae0*/  MOV R165, RZ ;  /* 0x000000ff00a57202 */ /* 0x000fe20000000f00 */
[----:B------:R-:W1:Y:S01]  /*4af0*/  LDCU.64 UR52, c[0x0][0x348] ;  /* 0x00006900ff3477ac */ /* 0x000e620008000a00 */
[----:B------:R-:W-:-:S02]  /*4b00*/  SEL R169, R169, 0xfffffffe, !P1 ;  /* 0xfffffffea9a97807 */ /* 0x000fc40004800000 */
[----:B------:R-:W1:Y:S01]  /*4b10*/  LDC R73, c[0x0][0xb30] ;  /* 0x0002cc00ff497b82 */ /* 0x000e620000000800 */
[----:B------:R-:W-:Y:S01]  /*4b20*/  SEL R168, R168, 0xfffffffc, !P2 ;  /* 0xfffffffca8a87807 */ /* 0x000fe20005000000 */
[----:B------:R-:W1:Y:S01]  /*4b30*/  LDCU.64 UR38, c[0x0][0x888] ;  /* 0x00011100ff2677ac */ /* 0x000e620008000a00 */
[----:B------:R-:W1:Y:S05]  /*4b40*/  LDCU.64 UR44, c[0x0][0x890] ;  /* 0x00011200ff2c77ac */ /* 0x000e6a0008000a00 */
[----:B------:R-:W1:Y:S01]  /*4b50*/  LDC.64 R152, c[0x0][0xb10] ;  /* 0x0002c400ff987b82 */ /* 0x000e620000000a00 */
[----:B------:R-:W-:Y:S01]  /*4b60*/  UMOV UR49, URZ ;  /* 0x000000ff00317c82 */ /* 0x000fe20008000000 */
[----:B------:R-:W-:-:S06]  /*4b70*/  UMOV UR51, URZ ;  /* 0x000000ff00337c82 */ /* 0x000fcc0008000000 */
[----:B------:R-:W1:Y:S08]  /*4b80*/  LDC.64 R70, c[0x0][0xb18] ;  /* 0x0002c600ff467b82 */ /* 0x000e700000000a00 */
[----:B------:R-:W1:Y:S08]  /*4b90*/  LDC.64 R68, c[0x0][0xb28] ;  /* 0x0002ca00ff447b82 */ /* 0x000e700000000a00 */
[----:B------:R-:W1:Y:S01]  /*4ba0*/  LDC.64 R150, c[0x0][0x8b0] ;  /* 0x00022c00ff967b82 */ /* 0x000e620000000a00 */
[----:B---3--:R-:W-:-:S07]  /*4bb0*/  IMAD.IADD R79, R0, 0x1, R79 ;  /* 0x00000001004f7824 */ /* 0x008fce00078e024f */
[----:B------:R-:W3:Y:S08]  /*4bc0*/  LDC.64 R148, c[0x0][0x8a8] ;  /* 0x00022a00ff947b82 */ /* 0x000ef00000000a00 */
[----:B--2-4-:R-:W1:Y:S02]  /*4bd0*/  LDC R158, c[0x0][0x374] ;  /* 0x0000dd00ff9e7b82 */ /* 0x014e640000000800 */
.L_x_126:
[----:B------:R-:W-:Y:S02]  /*4be0*/  LEA R0, R173, UR48, 0x3 ;  /* 0x00000030ad007c11 */ /* 0x000fe4000f8e18ff */
[----:B------:R-:W-:Y:S02]  /*4bf0*/  SHF.L.U32 R3, R165, 0x1f, RZ ;  /* 0x0000001fa5037819 */ /* 0x000fe400000006ff */
[----:B-1----:R-:W-:Y:S02]  /*4c00*/  LEA R16, R173, UR48, 0x4 ;  /* 0x00000030ad107c11 */ /* 0x002fe4000f8e20ff */
[----:B------:R-:W2:Y:S02]  /*4c10*/  SYNCS.PHASECHK.TRANS64.TRYWAIT P0, [R0+URZ+0xb0], R3 ;  /* 0x0000b003000075a7 */ /* 0x000ea400080011ff */
[----:B--23--:R-:W-:Y:S05]  /*4c20*/  @!P0 BRA `(.L_x_83) ;  /* 0x0000006800a08947 */ /* 0x00cfea0003800000 */
.L_x_174:
[----:B------:R-:W4:Y:S01]  /*4c30*/  LDC.64 R12, c[0x0][0xb10] ;  /* 0x0002c400ff0c7b82 */ /* 0x000f220000000a00 */
[----:B------:R-:W3:Y:S01]  /*4c40*/  LDS.128 R16, [R16+0x120] ;  /* 0x0001200010107984 */ /* 0x000ee20000000c00 */
[----:B-1----:R-:W-:Y:S01]  /*4c50*/  ISETP.NE.AND P1, PT, R73, 0x1, PT ;  /* 0x000000014900780c */ /* 0x002fe20003f25270 */
[----:B--2---:R-:W-:Y:S01]  /*4c60*/  VIADD R0, R0, 0xc0 ;  /* 0x000000c000007836 */ /* 0x004fe20000000000 */
[----:B------:R-:W-:Y:S04]  /*4c70*/  ISETP.GE.AND P0, PT, R72, 0x1, PT ;  /* 0x000000014800780c */ /* 0x000fe80003f06270 */
[----:B------:R-:W1:Y:S01]  /*4c80*/  LDC.64 R10, c[0x0][0xb18] ;  /* 0x0002c600ff0a7b82 */ /* 0x000e620000000a00 */
[----:B------:R-:W-:Y:S01]  /*4c90*/  PRMT R0, RZ, 0x654, R0 ;  /* 0x00000654ff007816 */ /* 0x000fe20000000000 */
[----:B------:R-:W-:Y:S01]  /*4ca0*/  @!PT LDS RZ, [RZ] ;  /* 0x00000000fffff984 */ /* 0x000fe20000000800 */
[----:B------:R-:W-:Y:S01]  /*4cb0*/  @!PT LDS RZ, [RZ] ;  /* 0x00000000fffff984 */ /* 0x000fe20000000800 */
[----:B------:R-:W-:Y:S01]  /*4cc0*/  @!PT LDS RZ, [RZ] ;  /* 0x00000000fffff984 */ /* 0x000fe20000000800 */
[----:B------:R-:W-:Y:S01]  /*4cd0*/  @!PT LDS RZ, [RZ] ;  /* 0x00000000fffff984 */ /* 0x000fe20000000800 */
[----:B------:R2:W-:Y:S06]  /*4ce0*/  MEMBAR.ALL.CTA ;  /* 0x0000000000007992 */ /* 0x0005ec0000008000 */
[----:B--2---:R-:W2:Y:S01]  /*4cf0*/  FENCE.VIEW.ASYNC.S ;  /* 0x00000000000073c6 */ /* 0x004ea20000000000 */
[----:B------:R-:W1:Y:S08]  /*4d00*/  @!P1 LDC R14, c[0x0][0xb20] ;  /* 0x0002c800ff0e9b82 */ /* 0x000e700000000800 */
[----:B------:R-:W1:Y:S01]  /*4d10*/  @!P1 LDC R9, c[0x0][0xb0c] ;  /* 0x0002c300ff099b82 */ /* 0x000e620000000800 */
[----:B--2---:R2:W-:Y:S01]  /*4d20*/  SYNCS.ARRIVE.TRANS64.RED.A1T0 RZ, [R0+URZ], RZ ;  /* 0x000000ff00ff79a7 */ /* 0x0045e200081004ff */
[----:B---3--:R-:W-:Y:S04]  /*4d30*/  LOP3.LUT P4, RZ, R18, 0x1, RZ, 0xc0, !PT ;  /* 0x0000000112ff7812 */ /* 0x008fe8000788c0ff */
[----:B------:R-:W-:Y:S09]  /*4d40*/  P2R R171, PR, RZ, 0x10 ;  /* 0x00000010ffab7803 */ /* 0x000ff20000000000 */
[----:B------:R-:W-:Y:S02]  /*4d50*/  @P4 MOV R77, R16 ;  /* 0x00000010004d4202 */ /* 0x000fe40000000f00 */
[----:B------:R-:W-:Y:S01]  /*4d60*/  @P4 LOP3.LUT R75, R17, 0xffff, RZ, 0xc0, !PT ;  /* 0x0000ffff114b4812 */ /* 0x000fe200078ec0ff */
[----:B--2-4-:R-:W-:Y:S06]  /*4d70*/  @!P0 BRA `(.L_x_84) ;  /* 0x0000000000a48947 */ /* 0x014fec0003800000 */
[----:B------:R-:W-:Y:S01]  /*4d80*/  IMAD.HI.U32 R24, R158, R71, RZ ;  /* 0x000000479e187227 */ /* 0x000fe200078e00ff */
[----:B------:R-:W-:Y:S02]  /*4d90*/  ISETP.NE.AND P0, PT, R70, 0x1, PT ;  /* 0x000000014600780c */ /* 0x000fe40003f05270 */
[----:B------:R-:W-:Y:S01]  /*4da0*/  ISETP.NE.AND P2, PT, R72, 0x1, PT ;  /* 0x000000014800780c */ /* 0x000fe20003f45270 */
[-C--:B------:R-:W-:Y:S01]  /*4db0*/  IMAD.HI.U32 R22, R159, R152.reuse, RZ ;  /* 0x000000989f167227 */ /* 0x080fe200078e00ff */
[----:B------:R-:W-:Y:S02]  /*4dc0*/  SHF.R.U32.HI R23, RZ, R157, R24 ;  /* 0x0000009dff177219 */ /* 0x000fe40000011618 */
[----:B------:R-:W-:Y:S01]  /*4dd0*/  ISETP.NE.AND P3, PT, R74, 0x1, PT ;  /* 0x000000014a00780c */ /* 0x000fe20003f65270 */
[----:B------:R-:W-:Y:S01]  /*4de0*/  IMAD.HI.U32 R28, R75, R71, RZ ;  /* 0x000000474b1c7227 */ /* 0x000fe200078e00ff */
[----:B------:R-:W-:Y:S02]  /*4df0*/  SHF.R.U32.HI R22, RZ, R153, R22 ;  /* 0x00000099ff167219 */ /* 0x000fe40000011616 */
[----:B------:R-:W-:Y:S01]  /*4e00*/  SEL R3, R158, R23, !P0 ;  /* 0x000000179e037207 */ /* 0x000fe20004000000 */
[----:B------:R-:W-:Y:S01]  /*4e10*/  IMAD.HI.U32 R26, R77, R152, RZ ;  /* 0x000000984d1a7227 */ /* 0x000fe200078e00ff */
[----:B------:R-:W-:Y:S03]  /*4e20*/  SEL R7, R159, R22, !P3 ;  /* 0x000000169f077207 */ /* 0x000fe60005800000 */
[-C--:B------:R-:W-:Y:S01]  /*4e30*/  IMAD.HI.U32 R22, R3, R68.reuse, RZ ;  /* 0x0000004403167227 */ /* 0x080fe200078e00ff */
[----:B------:R-:W-:Y:S03]  /*4e40*/  SHF.R.U32.HI R26, RZ, R153, R26 ;  /* 0x00000099ff1a7219 */ /* 0x000fe6000001161a */
[----:B------:R-:W-:Y:S01]  /*4e50*/  IMAD.HI.U32 R24, R7, R68, RZ ;  /* 0x0000004407187227 */ /* 0x000fe200078e00ff */
[----:B------:R-:W-:Y:S02]  /*4e60*/  @P2 SHF.R.U32.HI R3, RZ, R69, R22 ;  /* 0x00000045ff032219 */ /* 0x000fe40000011616 */
[----:B------:R-:W-:Y:S02]  /*4e70*/  SHF.R.U32.HI R22, RZ, R157, R28 ;  /* 0x0000009dff167219 */ /* 0x000fe4000001161c */
[----:B------:R-:W-:Y:S01]  /*4e80*/  @P2 SHF.R.U32.HI R7, RZ, R69, R24 ;  /* 0x00000045ff072219 */ /* 0x000fe20000011618 */
[C---:B------:R-:W-:Y:S01]  /*4e90*/  IMAD R2, R72.reuse, R3, RZ ;  /* 0x0000000348027224 */ /* 0x040fe200078e02ff */
[----:B------:R-:W-:Y:S02]  /*4ea0*/  SEL R5, R75, R22, !P0 ;  /* 0x000000164b057207 */ /* 0x000fe40004000000 */
[----:B------:R-:W-:Y:S01]  /*4eb0*/  SEL R3, R77, R26, !P3 ;  /* 0x0000001a4d037207 */ /* 0x000fe20005800000 */
[----:B------:R-:W-:Y:S01]  /*4ec0*/  IMAD R4, R72, R7, RZ ;  /* 0x0000000748047224 */ /* 0x000fe200078e02ff */
[C---:B------:R-:W-:Y:S01]  /*4ed0*/  ISETP.GE.AND P0, PT, R5.reuse, R2, PT ;  /* 0x000000020500720c */ /* 0x040fe20003f06270 */
[----:B------:R-:W-:Y:S03]  /*4ee0*/  IMAD.HI.U32 R6, R5, R68, RZ ;  /* 0x0000004405067227 */ /* 0x000fe600078e00ff */
[----:B------:R-:W-:Y:S01]  /*4ef0*/  ISETP.GE.OR P0, PT, R3, R4, P0 ;  /* 0x000000040300720c */ /* 0x000fe20000706670 */
[----:B------:R-:W-:Y:S01]  /*4f00*/  IMAD.MOV R4, RZ, RZ, -R3 ;  /* 0x000000ffff047224 */ /* 0x000fe200078e0a03 */
[-C--:B------:R-:W-:Y:S03]  /*4f10*/  SHF.R.U32.HI R6, RZ, R69.reuse, R6 ;  /* 0x00000045ff067219 */ /* 0x080fe60000011606 */
[----:B------:R-:W-:Y:S01]  /*4f20*/  IMAD R77, R74, R4, R77 ;  /* 0x000000044a4d7224 */ /* 0x000fe200078e024d */
[----:B------:R-:W-:Y:S05]  /*4f30*/  SEL R15, R5, R6, !P2 ;  /* 0x00000006050f7207 */ /* 0x000fea0005000000 */
[----:B------:R-:W-:Y:S02]  /*4f40*/  IMAD.MOV R6, RZ, RZ, -R15 ;  /* 0x000000ffff067224 */ /* 0x000fe400078e0a0f */
[C---:B------:R-:W-:Y:S04]  /*4f50*/  @!P0 IMAD.HI.U32 R2, R3.reuse, R68, RZ ;  /* 0x0000004403028227 */ /* 0x040fe800078e00ff */
[----:B------:R-:W-:Y:S01]  /*4f60*/  IMAD R6, R72, R6, R5 ;  /* 0x0000000648067224 */ /* 0x000fe200078e0205 */
[----:B------:R-:W-:Y:S04]  /*4f70*/  @!P0 SHF.R.U32.HI R2, RZ, R69, R2 ;  /* 0x00000045ff028219 */ /* 0x000fe80000011602 */
[----:B------:R-:W-:Y:S02]  /*4f80*/  @!P0 SEL R0, R3, R2, !P2 ;  /* 0x0000000203008207 */ /* 0x000fe40005000000 */
[----:B------:R-:W-:Y:S02]  /*4f90*/  IADD3 R2, PT, PT, -R5, RZ, RZ ;  /* 0x000000ff05027210 */ /* 0x000fe40007ffe1ff */
[----:B------:R-:W-:Y:S01]  /*4fa0*/  @!P0 IADD3 R8, PT, PT, R15, -R0, RZ ;  /* 0x800000000f088210 */ /* 0x000fe20007ffe0ff */
[----:B------:R-:W-:Y:S02]  /*4fb0*/  @!P0 IMAD R0, R7, R6, R0 ;  /* 0x0000000607008224 */ /* 0x000fe400078e0200 */
[----:B------:R-:W-:Y:S02]  /*4fc0*/  IMAD R75, R70, R2, R75 ;  /* 0x00000002464b7224 */ /* 0x000fe400078e024b */
[----:B------:R-:W-:Y:S02]  /*4fd0*/  @!P0 IMAD R5, R8, R72, R3 ;  /* 0x0000004808058224 */ /* 0x000fe400078e0203 */
[----:B------:R-:W-:Y:S04]  /*4fe0*/  @!P0 IMAD.MOV.U32 R3, RZ, RZ, R0 ;  /* 0x000000ffff038224 */ /* 0x000fe800078e0000 */
[----:B------:R-:W-:Y:S02]  /*4ff0*/  IMAD R77, R3, R74, R77 ;  /* 0x0000004a034d7224 */ /* 0x000fe400078e024d */
[----:B------:R-:W-:Y:S07]  /*5000*/  IMAD R75, R5, R70, R75 ;  /* 0x00000046054b7224 */ /* 0x000fee00078e024b */
.L_x_84:
[----:B-1----:R-:W-:Y:S01]  /*5010*/  @!P1 ISETP.NE.AND P0, PT, R10, 0x1, PT ;  /* 0x000000010a00980c */ /* 0x002fe20003f05270 */
[----:B------:R-:W-:Y:S01]  /*5020*/  @!P1 IMAD.HI.U32 R3, R75, R11, RZ ;  /* 0x0000000b4b039227 */ /* 0x000fe200078e00ff */
[----:B------:R-:W-:Y:S01]  /*5030*/  R2UR UR42, R21 ;  /* 0x00000000152a72ca */ /* 0x000fe200000e0000 */
[----:B------:R-:W-:Y:S01]  /*5040*/  BSSY.RECONVERGENT B6, `(.L_x_85) ;  /* 0x0000031000067945 */ /* 0x000fe20003800200 */
[----:B------:R-:W-:Y:S01]  /*5050*/  R2UR UR41, R20 ;  /* 0x00000000142972ca */ /* 0x000fe200000e0000 */
[----:B------:R-:W-:Y:S01]  /*5060*/  @!P1 IMAD.HI.U32 R0, R77, R12, RZ ;  /* 0x0000000c4d009227 */ /* 0x000fe200078e00ff */
[----:B------:R-:W-:Y:S02]  /*5070*/  @!P1 SHF.R.U32.HI R2, RZ, R14, R3 ;  /* 0x0000000eff029219 */ /* 0x000fe40000011603 */
[----:B------:R-:W-:Y:S01]  /*5080*/  @!P1 ISETP.NE.AND P2, PT, R9, 0x1, PT ;  /* 0x000000010900980c */ /* 0x000fe20003f45270 */
[----:B------:R-:W-:Y:S01]  /*5090*/  VIADD R173, R173, 0x1 ;  /* 0x00000001adad7836 */ /* 0x000fe20000000000 */
[----:B------:R-:W-:Y:S02]  /*50a0*/  @!P1 SEL R2, R75, R2, !P0 ;  /* 0x000000024b029207 */ /* 0x000fe40004000000 */
[----:B------:R-:W-:Y:S02]  /*50b0*/  @!P1 SHF.R.U32.HI R0, RZ, R13, R0 ;  /* 0x0000000dff009219 */ /* 0x000fe40000011600 */
[----:B------:R-:W-:Y:S01]  /*50c0*/  LOP3.LUT P0, RZ, R163, 0x3f0, RZ, 0xc0, !PT ;  /* 0x000003f0a3ff7812 */ /* 0x000fe2000780c0ff */
[----:B------:R-:W-:Y:S01]  /*50d0*/  USHF.L.U32 UR42, UR42, 0x7, URZ ;  /* 0x000000072a2a7899 */ /* 0x000fe200080006ff */
[----:B------:R-:W-:Y:S01]  /*50e0*/  @!P1 SEL R3, R77, R0, !P2 ;  /* 0x000000004d039207 */ /* 0x000fe20005000000 */
[----:B------:R-:W-:Y:S01]  /*50f0*/  USHF.L.U32 UR41, UR41, 0x8, URZ ;  /* 0x0000000829297899 */ /* 0x000fe200080006ff */
[----:B------:R-:W-:Y:S03]  /*5100*/  @P4 SHF.R.U32.HI R164, RZ, 0x10, R17 ;  /* 0x00000010ffa44819 */ /* 0x000fe60000011611 */
[----:B------:R-:W-:Y:S02]  /*5110*/  @!P1 IMAD.IADD R0, R2, 0x1, -R3 ;  /* 0x0000000102009824 */ /* 0x000fe400078e0a03 */
[----:B------:R-:W-:Y:S02]  /*5120*/  @!P1 IMAD.IADD R2, R3, 0x1, -R2 ;  /* 0x0000000103029824 */ /* 0x000fe400078e0a02 */
[----:B------:R-:W-:Y:S02]  /*5130*/  @!P1 IMAD R77, R0, R9, R77 ;  /* 0x00000009004d9224 */ /* 0x000fe400078e024d */
[----:B------:R-:W-:Y:S01]  /*5140*/  @!P1 IMAD R75, R2, R10, R75 ;  /* 0x0000000a024b9224 */ /* 0x000fe200078e024b */
[----:B------:R-:W-:Y:S06]  /*5150*/  @!P0 BRA `(.L_x_86) ;  /* 0x00000000007c8947 */ /* 0x000fec0003800000 */
[----:B------:R-:W1:Y:S01]  /*5160*/  LDCU.64 UR8, c[0x4][0x80] ;  /* 0x01001000ff0877ac */ /* 0x000e620008000a00 */
[----:B------:R-:W-:Y:S01]  /*5170*/  MOV R2, 0x0 ;  /* 0x0000000000027802 */ /* 0x000fe20000000f00 */
[----:B------:R-:W-:Y:S02]  /*5180*/  HFMA2 R12, -RZ, RZ, 0, 5.9604644775390625e-08 ;  /* 0x00000001ff0c7431 */ /* 0x000fe400000001ff */
[----:B------:R-:W-:Y:S01]  /*5190*/  IMAD.MOV.U32 R8, RZ, RZ, 0x70 ;  /* 0x00000070ff087424 */ /* 0x000fe200078e00ff */
[----:B------:R2:W3:Y:S01]  /*51a0*/  LDC.64 R14, c[0x4][R2] ;  /* 0x01000000020e7b82 */ /* 0x0004e20000000a00 */
[----:B------:R-:W4:Y:S01]  /*51b0*/  LDCU.64 UR6, c[0x4][0x88] ;  /* 0x01001100ff0677ac */ /* 0x000f220008000a00 */
[----:B------:R-:W-:Y:S01]  /*51c0*/  IMAD.MOV.U32 R13, RZ, RZ, RZ ;  /* 0x000000ffff0d7224 */ /* 0x000fe200078e00ff */
[----:B------:R-:W2:Y:S01]  /*51d0*/  LDCU.64 UR4, c[0x4][0x8] ;  /* 0x01000100ff0477ac */ /* 0x000ea20008000a00 */
[----:B-1----:R-:W-:Y:S01]  /*51e0*/  MOV R5, UR9 ;  /* 0x0000000900057c02 */ /* 0x002fe20008000f00 */
[----:B------:R-:W-:Y:S01]  /*51f0*/  IMAD.U32 R4, RZ, RZ, UR8 ;  /* 0x00000008ff047e24 */ /* 0x000fe2000f8e00ff */
[----:B----4-:R-:W-:Y:S01]  /*5200*/  MOV R7, UR7 ;  /* 0x0000000700077c02 */ /* 0x010fe20008000f00 */
[----:B------:R-:W-:Y:S01]  /*5210*/  IMAD.U32 R6, RZ, RZ, UR6 ;  /* 0x00000006ff067e24 */ /* 0x000fe2000f8e00ff */
[----:B--2---:R-:W-:Y:S01]  /*5220*/  MOV R11, UR5 ;  /* 0x00000005000b7c02 */ /* 0x004fe20008000f00 */
[----:B------:R-:W-:Y:S02]  /*5230*/  IMAD.U32 R10, RZ, RZ, UR4 ;  /* 0x00000004ff0a7e24 */ /* 0x000fe4000f8e00ff */
[----:B------:R-:W-:Y:S07]  /*5240*/  LEPC R20, `(.L_x_87) ;  /* 0x000000001014794e */ /* 0x000fee0000000000 */
[----:B---3-5:R-:W-:Y:S05]  /*5250*/  CALL.ABS.NOINC R14 ;  /* 0x000000000e007343 */ /* 0x028fea0003c00000 */
.L_x_87:
[----:B------:R-:W1:Y:S01]  /*5260*/  LDCU.64 UR8, c[0x4][0x80] ;  /* 0x01001000ff0877ac */ /* 0x000e620008000a00 */
[----:B------:R-:W2:Y:S01]  /*5270*/  LDC.64 R2, c[0x4][R2] ;  /* 0x0100000002027b82 */ /* 0x000ea20000000a00 */
[----:B------:R-:W-:Y:S02]  /*5280*/  HFMA2 R12, -RZ, RZ, 0, 5.9604644775390625e-08 ;  /* 0x00000001ff0c7431 */ /* 0x000fe400000001ff */
[----:B------:R-:W-:Y:S02]  /*5290*/  IMAD.MOV.U32 R8, RZ, RZ, 0x70 ;  /* 0x00000070ff087424 */ /* 0x000fe400078e00ff */
[----:B------:R-:W-:Y:S01]  /*52a0*/  IMAD.MOV.U32 R13, RZ, RZ, RZ ;  /* 0x000000ffff0d7224 */ /* 0x000fe200078e00ff */
[----:B------:R-:W3:Y:S01]  /*52b0*/  LDCU.64 UR6, c[0x4][0x88] ;  /* 0x01001100ff0677ac */ /* 0x000ee20008000a00 */
[----:B------:R-:W4:Y:S01]  /*52c0*/  LDCU.64 UR4, c[0x4][0x8] ;  /* 0x01000100ff0477ac */ /* 0x000f220008000a00 */
[----:B-1----:R-:W-:Y:S02]  /*52d0*/  MOV R4, UR8 ;  /* 0x0000000800047c02 */ /* 0x002fe40008000f00 */
[----:B------:R-:W-:Y:S02]  /*52e0*/  MOV R5, UR9 ;  /* 0x0000000900057c02 */ /* 0x000fe40008000f00 */
[----:B---3--:R-:W-:Y:S01]  /*52f0*/  MOV R7, UR7 ;  /* 0x0000000700077c02 */ /* 0x008fe20008000f00 */
[----:B------:R-:W-:Y:S01]  /*5300*/  IMAD.U32 R6, RZ, RZ, UR6 ;  /* 0x00000006ff067e24 */ /* 0x000fe2000f8e00ff */
[----:B----4-:R-:W-:Y:S01]  /*5310*/  MOV R11, UR5 ;  /* 0x00000005000b7c02 */ /* 0x010fe20008000f00 */
[----:B------:R-:W-:Y:S02]  /*5320*/  IMAD.U32 R10, RZ, RZ, UR4 ;  /* 0x00000004ff0a7e24 */ /* 0x000fe4000f8e00ff */
[----:B------:R-:W-:Y:S07]  /*5330*/  LEPC R20, `(.L_x_86) ;  /* 0x000000001014794e */ /* 0x000fee0000000000 */
[----:B--2---:R-:W-:Y:S05]  /*5340*/  CALL.ABS.NOINC R2 ;  /* 0x0000000002007343 */ /* 0x004fea0003c00000 */
.L_x_86:
[----:B------:R-:W-:Y:S05]  /*5350*/  BSYNC.RECONVERGENT B6 ;  /* 0x0000000000067941 */ /* 0x000fea0003800200 */
.L_x_85:
[----:B------:R-:W-:Y:S01]  /*5360*/  ISETP.NE.U32.AND P4, PT, R150, RZ, PT ;  /* 0x000000ff9600720c */ /* 0x000fe20003f85070 */
[----:B------:R-:W-:Y:S01]  /*5370*/  UISETP.NE.AND UP2, UPT, UR50, URZ, UPT ;  /* 0x000000ff3200728c */ /* 0x000fe2000bf45270 */
[----:B------:R-:W-:Y:S01]  /*5380*/  ISETP.NE.U32.AND P2, PT, RZ, UR38, PT ;  /* 0x00000026ff007c0c */ /* 0x000fe2000bf45070 */
[----:B------:R-:W-:Y:S01]  /*5390*/  UISETP.NE.U32.AND UP1, UPT, UR44, URZ, UPT ;  /* 0x000000ff2c00728c */ /* 0x000fe2000bf25070 */
[----:B------:R-:W-:Y:S01]  /*53a0*/  ISETP.NE.AND.EX P4, PT, R151, RZ, PT, P4 ;  /* 0x000000ff9700720c */ /* 0x000fe20003f85340 */
[----:B------:R-:W-:Y:S01]  /*53b0*/  UPLOP3.LUT UP0, UPT, UPT, UPT, UPT, 0x40, 0x4 ;  /* 0x000000000004789c */ /* 0x000fe20003f0e870 */
[----:B------:R-:W-:Y:S01]  /*53c0*/  ISETP.NE.AND.EX P2, PT, RZ, UR39, PT, P2 ;  /* 0x00000027ff007c0c */ /* 0x000fe2000bf45320 */
[----:B------:R-:W-:Y:S01]  /*53d0*/  UISETP.NE.AND.EX UP1, UPT, UR45, URZ, UPT, UP1 ;  /* 0x000000ff2d00728c */ /* 0x000fe2000bf25310 */
[----:B------:R-:W-:Y:S04]  /*53e0*/  PLOP3.LUT P1, PT, PT, PT, UP2, 0x80, 0x8 ;  /* 0x000000000008781c */ /* 0x000fe80003f2f028 */
[----:B------:R-:W-:Y:S06]  /*53f0*/  @UP2 UPLOP3.LUT UP0, UPT, UPT, UPT, UP1, 0x80, 0x8 ;  /* 0x000000000008289c */ /* 0x000fec0003f0f010 */
[----:B------:R-:W-:Y:S01]  /*5400*/  PLOP3.LUT P0, PT, PT, PT, UP0, 0x80, 0x8 ;  /* 0x000000000008781c */ /* 0x000fe20003f0f008 */
[----:B------:R-:W-:Y:S01]  /*5410*/  @!UPT UIADD3 URZ, UPT, UPT, URZ, URZ, URZ ;  /* 0x000000fffffff290 */ /* 0x000fe2000fffe0ff */
[----:B------:R-:W-:Y:S11]  /*5420*/  BRA.U !UP1, `(.L_x_88) ;  /* 0x0000000109387547 */ /* 0x000ff6000b800000 */
[----:B------:R-:W-:Y:S01]  /*5430*/  UISETP.NE.U32.AND UP0, UPT, UR38, URZ, UPT ;  /* 0x000000ff2600728c */ /* 0x000fe2000bf05070 */
[----:B------:R-:W-:Y:S02]  /*5440*/  HFMA2 R0, -RZ, RZ, 0, 5.9604644775390625e-08 ;  /* 0x00000001ff007431 */ /* 0x000fe400000001ff */
[----:B------:R-:W-:Y:S01]  /*5450*/  IMAD.MOV.U32 R155, RZ, RZ, 0x1 ;  /* 0x00000001ff9b7424 */ /* 0x000fe200078e00ff */
[----:B------:R-:W-:Y:S06]  /*5460*/  UISETP.NE.AND.EX UP0, UPT, UR39, URZ, UPT, UP0 ;  /* 0x000000ff2700728c */ /* 0x000fec000bf05300 */
[----:B------:R-:W-:Y:S05]  /*5470*/  PLOP3.LUT P3, PT, PT, PT, UP0, 0x80, 0x8 ;  /* 0x000000000008781c */ /* 0x000fea0003f6f008 */
[----:B------:R-:W1:Y:S01]  /*5480*/  @UP0 LDCU.64 UR6, c[0x0][0x888] ;  /* 0x00011100ff0607ac */ /* 0x000e620008000a00 */
[----:B------:R-:W-:Y:S07]  /*5490*/  @UP0 UIMAD UR4, UR36, UR44, URZ ;  /* 0x0000002c240402a4 */ /* 0x000fee000f8e02ff */
[----:B------:R-:W-:Y:S01]  /*54a0*/  @!P3 PRMT R155, R0, 0x7610, R155 ;  /* 0x00007610009bb816 */ /* 0x000fe2000000009b */
[----:B-1----:R-:W-:Y:S03]  /*54b0*/  @UP0 UIMAD.WIDE UR6, UR4, 0x4, UR6 ;  /* 0x00000004040608a5 */ /* 0x002fe6000f8e0206 */
[----:B------:R-:W1:Y:S03]  /*54c0*/  @!UP0 LDCU UR4, c[0x0][0x880] ;  /* 0x00011000ff0487ac */ /* 0x000e660008000800 */
[----:B------:R-:W-:Y:S01]  /*54d0*/  IMAD.U32 R2, RZ, RZ, UR6 ;  /* 0x00000006ff027e24 */ /* 0x000fe2000f8e00ff */
[----:B------:R-:W-:Y:S05]  /*54e0*/  MOV R3, UR7 ;  /* 0x0000000700037c02 */ /* 0x000fea0008000f00 */
[----:B-----5:R2:W5:Y:S02]  /*54f0*/  @P3 LDG.E R81, desc[UR46][R2.64] ;  /* 0x0000002e02513981 */ /* 0x020564000c1e1900 */
[----:B-12---:R-:W-:Y:S02]  /*5500*/  @!P3 IMAD.U32 R81, RZ, RZ, UR4 ;  /* 0x00000004ff51be24 */ /* 0x006fe4000f8e00ff */
.L_x_88:
[----:B------:R-:W-:Y:S05]  /*5510*/  @!P4 BRA `(.L_x_89) ;  /* 0x000000000020c947 */ /* 0x000fea0003800000 */
[----:B------:R-:W-:Y:S04]  /*5520*/  ISETP.NE.U32.AND P3, PT, R148, RZ, PT ;  /* 0x000000ff9400720c */ /* 0x000fe80003f65070 */
[----:B------:R-:W-:Y:S11]  /*5530*/  ISETP.NE.AND.EX P3, PT, R149, RZ, PT, P3 ;  /* 0x000000ff9500720c */ /* 0x000ff60003f65330 */
[----:B------:R-:W-:Y:S02]  /*5540*/  @!UPT UIADD3 URZ, UPT, UPT, URZ, URZ, URZ ;  /* 0x000000fffffff290 */ /* 0x000fe4000fffe0ff */
[----:B------:R-:W1:Y:S01]  /*5550*/  @P3 LDC.64 R2, c[0x0][0x8a8] ;  /* 0x00022a00ff023b82 */ /* 0x000e620000000a00 */
[----:B------:R-:W-:Y:S04]  /*5560*/  @P3 IMAD R0, R150, UR36, RZ ;  /* 0x0000002496003c24 */ /* 0x000fe8000f8e02ff */
[----:B-1----:R-:W-:Y:S05]  /*5570*/  @P3 IMAD.WIDE R2, R0, 0x4, R2 ;  /* 0x0000000400023825 */ /* 0x002fea00078e0202 */
[----:B-----5:R1:W5:Y:S02]  /*5580*/  @P3 LDG.E R78, desc[UR46][R2.64] ;  /* 0x0000002e024e3981 */ /* 0x020364000c1e1900 */
[----:B-1----:R-:W2:Y:S02]  /*5590*/  @!P3 LDC R78, c[0x0][0x8a0] ;  /* 0x00022800ff4ebb82 */ /* 0x002ea40000000800 */
.L_x_89:
[----:B-----5:R-:W-:Y:S01]  /*55a0*/  FSETP.NEU.AND P3, PT, R81, RZ, PT ;  /* 0x000000ff5100720b */ /* 0x020fe20003f6d000 */
[----:B------:R-:W-:Y:S01]  /*55b0*/  IMAD.SHL.U32 R182, R160, 0x2, RZ ;  /* 0x00000002a0b67824 */ /* 0x000fe200078e00ff */
[----:B------:R-:W-:Y:S01]  /*55c0*/  SEL R3, RZ, 0xffffffff, P2 ;  /* 0xffffffffff037807 */ /* 0x000fe20001000000 */
[----:B------:R-:W-:Y:S01]  /*55d0*/  IMAD.SHL.U32 R100, R168, 0x10, RZ ;  /* 0x00000010a8647824 */ /* 0x000fe200078e00ff */
[----:B------:R-:W-:Y:S01]  /*55e0*/  @P1 LOP3.LUT P2, RZ, R155, 0xff, RZ, 0xc0, !PT ;  /* 0x000000ff9bff1812 */ /* 0x000fe2000784c0ff */
[----:B------:R-:W-:Y:S01]  /*55f0*/  VIADD R181, R182, UR48 ;  /* 0x00000030b6b57c36 */ /* 0x000fe20008000000 */
[----:B------:R-:W-:Y:S01]  /*5600*/  @P1 SEL R2, RZ, 0xffffffff, P3 ;  /* 0xffffffffff021807 */ /* 0x000fe20001800000 */
[----:B------:R-:W-:Y:S01]  /*5610*/  IMAD.MOV.U32 R108, RZ, RZ, -0x10 ;  /* 0xfffffff0ff6c7424 */ /* 0x000fe200078e00ff */
[----:B------:R-:W-:Y:S01]  /*5620*/  LOP3.LUT R167, R167, 0x1, RZ, 0x3c, !PT ;  /* 0x00000001a7a77812 */ /* 0x000fe200078e3cff */
[----:B------:R-:W-:Y:S01]  /*5630*/  IMAD.SHL.U32 R102, R169, 0x10, RZ ;  /* 0x00000010a9667824 */ /* 0x000fe200078e00ff */
[----:B------:R-:W-:Y:S01]  /*5640*/  @P0 SEL R2, R3, R2, !P2 ;  /* 0x0000000203020207 */ /* 0x000fe20005000000 */
[C---:B------:R-:W-:Y:S01]  /*5650*/  IMAD.IADD R177, R181.reuse, 0x1, R100 ;  /* 0x00000001b5b17824 */ /* 0x040fe200078e0264 */
[----:B------:R-:W-:Y:S01]  /*5660*/  LEA R87, R76, UR48, 0x3 ;  /* 0x000000304c577c11 */ /* 0x000fe2000f8e18ff */
[----:B------:R-:W-:Y:S01]  /*5670*/  IMAD.IADD R180, R181, 0x1, R102 ;  /* 0x00000001b5b47824 */ /* 0x000fe200078e0266 */
[----:B------:R-:W-:Y:S01]  /*5680*/  @P1 LOP3.LUT R2, R2, 0x1, RZ, 0xc0, !PT ;  /* 0x0000000102021812 */ /* 0x000fe200078ec0ff */
[----:B------:R-:W-:Y:S01]  /*5690*/  IMAD.IADD R175, R102, 0x1, R177 ;  /* 0x0000000166af7824 */ /* 0x000fe200078e02b1 */
[----:B------:R-:W-:Y:S01]  /*56a0*/  SHF.L.U32 R0, R166, 0x1f, RZ ;  /* 0x0000001fa6007819 */ /* 0x000fe200000006ff */
[----:B------:R-:W-:Y:S01]  /*56b0*/  BSSY B1, `(.L_x_90) ;  /* 0x000004a000017945 */ /* 0x000fe20003800000 */
[----:B------:R-:W-:Y:S01]  /*56c0*/  ISETP.NE.U32.OR P4, PT, R2, 0x1, !P1 ;  /* 0x000000010200780c */ /* 0x000fe20004f85470 */
[----:B------:R-:W-:Y:S01]  /*56d0*/  IMAD.MOV.U32 R103, RZ, RZ, 0x1 ;  /* 0x00000001ff677424 */ /* 0x000fe200078e00ff */
[----:B------:R-:W-:Y:S01]  /*56e0*/  PLOP3.LUT P2, PT, PT, PT, UP1, 0x80, 0x8 ;  /* 0x000000000008781c */ /* 0x000fe20003f4f018 */
[----:B------:R-:W-:Y:S01]  /*56f0*/  IMAD R80, R76, 0x100, R79 ;  /* 0x000001004c507824 */ /* 0x000fe200078e024f */
[----:B------:R-:W-:Y:S01]  /*5700*/  SEL R2, RZ, 0xffffffff, P3 ;  /* 0xffffffffff027807 */ /* 0x000fe20001800000 */
[----:B------:R-:W-:Y:S01]  /*5710*/  IMAD.MOV.U32 R101, RZ, RZ, RZ ;  /* 0x000000ffff657224 */ /* 0x000fe200078e00ff */
[----:B------:R-:W-:Y:S02]  /*5720*/  LOP3.LUT P3, R172, R155, 0xff, RZ, 0xc0, !PT ;  /* 0x000000ff9bac7812 */ /* 0x000fe4000786c0ff */
[----:B------:R-:W-:Y:S02]  /*5730*/  CS2R R146, SRZ ;  /* 0x0000000000927805 */ /* 0x000fe4000001ff00 */
[----:B------:R-:W-:Y:S02]  /*5740*/  P2R R179, PR, RZ, 0x10 ;  /* 0x00000010ffb37803 */ /* 0x000fe40000000000 */
[----:B------:R-:W-:Y:S02]  /*5750*/  CS2R R144, SRZ ;  /* 0x0000000000907805 */ /* 0x000fe4000001ff00 */
[----:B------:R-:W-:Y:S02]  /*5760*/  CS2R R138, SRZ ;  /* 0x00000000008a7805 */ /* 0x000fe4000001ff00 */
[----:B------:R-:W-:Y:S02]  /*5770*/  CS2R R136, SRZ ;  /* 0x0000000000887805 */ /* 0x000fe4000001ff00 */
[----:B------:R-:W-:Y:S02]  /*5780*/  CS2R R130, SRZ ;  /* 0x0000000000827805 */ /* 0x000fe4000001ff00 */
[----:B------:R-:W-:Y:S02]  /*5790*/  @P4 SHF.L.U32 R4, R167, 0x1f, RZ ;  /* 0x0000001fa7044819 */ /* 0x000fe400000006ff */
[----:B------:R-:W-:Y:S02]  /*57a0*/  CS2R R128, SRZ ;  /* 0x0000000000807805 */ /* 0x000fe4000001ff00 */
[----:B------:R-:W-:Y:S02]  /*57b0*/  @P2 SEL R2, R3, R2, !P3 ;  /* 0x0000000203022207 */ /* 0x000fe40005800000 */
[----:B------:R-:W-:Y:S01]  /*57c0*/  CS2R R122, SRZ ;  /* 0x00000000007a7805 */ /* 0x000fe2000001ff00 */
[----:B------:R-:W1:Y:S01]  /*57d0*/  @P4 SYNCS.PHASECHK.TRANS64.TRYWAIT P1, [UR48+0x60], R4 ;  /* 0x00006004ff0045a7 */ /* 0x000e620008021130 */
[----:B------:R-:W-:Y:S02]  /*57e0*/  CS2R R120, SRZ ;  /* 0x0000000000787805 */ /* 0x000fe4000001ff00 */
[----:B------:R-:W-:Y:S02]  /*57f0*/  LOP3.LUT R2, R2, 0x1, RZ, 0xc0, !PT ;  /* 0x0000000102027812 */ /* 0x000fe400078ec0ff */
[----:B------:R-:W-:Y:S02]  /*5800*/  CS2R R114, SRZ ;  /* 0x0000000000727805 */ /* 0x000fe4000001ff00 */
[----:B------:R-:W-:Y:S02]  /*5810*/  CS2R R112, SRZ ;  /* 0x0000000000707805 */ /* 0x000fe4000001ff00 */
[----:B------:R-:W-:Y:S02]  /*5820*/  CS2R R106, SRZ ;  /* 0x00000000006a7805 */ /* 0x000fe4000001ff00 */
[----:B------:R-:W-:Y:S02]  /*5830*/  ISETP.NE.U32.AND P2, PT, R2, 0x1, PT ;  /* 0x000000010200780c */ /* 0x000fe40003f45070 */
[----:B------:R-:W-:Y:S02]  /*5840*/  CS2R R104, SRZ ;  /* 0x0000000000687805 */ /* 0x000fe4000001ff00 */
[----:B------:R-:W-:Y:S02]  /*5850*/  CS2R R98, SRZ ;  /* 0x0000000000627805 */ /* 0x000fe4000001ff00 */
[----:B------:R-:W-:Y:S02]  /*5860*/  CS2R R96, SRZ ;  /* 0x0000000000607805 */ /* 0x000fe4000001ff00 */
[----:B------:R-:W-:Y:S02]  /*5870*/  P2R R109, PR, RZ, 0x4 ;  /* 0x00000004ff6d7803 */ /* 0x000fe40000000000 */
[----:B------:R-:W-:Y:S02]  /*5880*/  CS2R R90, SRZ ;  /* 0x00000000005a7805 */ /* 0x000fe4000001ff00 */
[----:B------:R-:W-:Y:S02]  /*5890*/  ISETP.NE.U32.AND P2, PT, R161, 0x1, PT ;  /* 0x00000001a100780c */ /* 0x000fe40003f45070 */
[----:B------:R-:W-:Y:S01]  /*58a0*/  CS2R R88, SRZ ;  /* 0x0000000000587805 */ /* 0x000fe2000001ff00 */
[----:B------:R3:W4:Y:S01]  /*58b0*/  SYNCS.PHASECHK.TRANS64.TRYWAIT P0, [R87+URZ+0xd0], R0 ;  /* 0x0000d000570075a7 */ /* 0x00072200080011ff */
[----:B------:R-:W-:Y:S05]  /*58c0*/  SEL R108, R108, 0x10, !P2 ;  /* 0x000000106c6c7807 */ /* 0x000fea0005000000 */
[----:B------:R-:W-:Y:S02]  /*58d0*/  IMAD.IADD R181, R181, 0x1, R108 ;  /* 0x00000001b5b57824 */ /* 0x000fe400078e026c */
[C---:B------:R-:W-:Y:S02]  /*58e0*/  IMAD.IADD R178, R108.reuse, 0x1, R180 ;  /* 0x000000016cb27824 */ /* 0x040fe400078e02b4 */
[C---:B------:R-:W-:Y:S02]  /*58f0*/  IMAD.IADD R176, R108.reuse, 0x1, R177 ;  /* 0x000000016cb07824 */ /* 0x040fe400078e02b1 */
[----:B------:R-:W-:Y:S01]  /*5900*/  IMAD.IADD R174, R108, 0x1, R175 ;  /* 0x000000016cae7824 */ /* 0x000fe200078e02af */
[----:B-1----:R-:W-:Y:S01]  /*5910*/  @P4 SEL R103, RZ, 0x1, !P1 ;  /* 0x00000001ff674807 */ /* 0x002fe20004800000 */
[----:B---3--:R-:W-:Y:S06]  /*5920*/  @!P4 BRA `(.L_x_91) ;  /* 0x000000000088c947 */ /* 0x008fec0003800000 */
[----:B------:R-:W-:Y:S01]  /*5930*/  IMAD.MOV.U32 R147, RZ, RZ, RZ ;  /* 0x000000ffff937224 */ /* 0x000fe200078e00ff */
[----:B------:R-:W-:Y:S01]  /*5940*/  ISETP.NE.AND P1, PT, R103, RZ, PT ;  /* 0x000000ff6700720c */ /* 0x000fe20003f25270 */
[----:B------:R-:W-:Y:S01]  /*5950*/  BSSY B0, `(.L_x_92) ;  /* 0x0000014000007945 */ /* 0x000fe20003800000 */
[----:B------:R-:W-:Y:S02]  /*5960*/  CS2R R90, SRZ ;  /* 0x00000000005a7805 */ /* 0x000fe4000001ff00 */
        /* <DEDUP_REMOVED lines=13> */
[----:B------:R-:W-:Y:S01]  /*5a40*/  CS2R R144, SRZ ;  /* 0x0000000000907805 */ /* 0x000fe2000001ff00 */
[----:B------:R-:W-:Y:S06]  /*5a50*/  @P1 BRA `(.L_x_93) ;  /* 0x00000000000c1947 */ /* 0x000fec0003800000 */
[----:B------:R-:W-:Y:S04]  /*5a60*/  SHF.L.U32 R3, R167, 0x1f, RZ ;  /* 0x0000001fa7037819 */ /* 0x000fe800000006ff */
[----:B------:R-:W1:Y:S02]  /*5a70*/  SYNCS.PHASECHK.TRANS64.TRYWAIT P1, [UR48+0x60], R3 ;  /* 0x00006003ff0075a7 */ /* 0x000e640008021130 */
[----:B-1----:R-:W-:Y:S05]  /*5a80*/  @!P1 BRA `(.L_x_94) ;  /* 0x0000005c001c9947 */ /* 0x002fea0003800000 */
.L_x_93:
[----:B------:R-:W-:Y:S05]  /*5a90*/  BSYNC B0 ;  /* 0x0000000000007941 */ /* 0x000fea0003800000 */
.L_x_92:
[----:B------:R-:W-:Y:S01]  /*5aa0*/  ISETP.NE.AND P1, PT, R109, RZ, PT ;  /* 0x000000ff6d00720c */ /* 0x000fe20003f25270 */
[----:B------:R-:W-:Y:S11]  /*5ab0*/  HFMA2 R101, -RZ, RZ, 0, 5.9604644775390625e-08 ;  /* 0x00000001ff657431 */ /* 0x000ff600000001ff */
[----:B------:R-:W-:Y:S01]  /*5ac0*/  @!UPT UIADD3 URZ, UPT, UPT, URZ, URZ, URZ ;  /* 0x000000fffffff290 */ /* 0x000fe2000fffe0ff */
[----:B------:R3:W1:Y:S04]  /*5ad0*/  @P1 LDS.128 R88, [R182+UR48+0x400] ;  /* 0x00040030b6581984 */ /* 0x0006680008000c00 */
[----:B------:R3:W1:Y:S04]  /*5ae0*/  @P1 LDS.128 R96, [R181+0x400] ;  /* 0x00040000b5601984 */ /* 0x0006680000000c00 */
[----:B------:R3:W1:Y:S04]  /*5af0*/  @P1 LDS.128 R104, [R180+0x400] ;  /* 0x00040000b4681984 */ /* 0x0006680000000c00 */
[----:B------:R3:W1:Y:S04]  /*5b00*/  @P1 LDS.128 R112, [R178+0x400] ;  /* 0x00040000b2701984 */ /* 0x0006680000000c00 */
[----:B------:R3:W1:Y:S04]  /*5b10*/  @P1 LDS.128 R120, [R177+0x400] ;  /* 0x00040000b1781984 */ /* 0x0006680000000c00 */
[----:B------:R3:W1:Y:S04]  /*5b20*/  @P1 LDS.128 R128, [R176+0x400] ;  /* 0x00040000b0801984 */ /* 0x0006680000000c00 */
[----:B------:R3:W1:Y:S04]  /*5b30*/  @P1 LDS.128 R136, [R175+0x400] ;  /* 0x00040000af881984 */ /* 0x0006680000000c00 */
[----:B------:R3:W1:Y:S02]  /*5b40*/  @P1 LDS.128 R144, [R174+0x400] ;  /* 0x00040000ae901984 */ /* 0x0006640000000c00 */
.L_x_91:
[----:B------:R-:W-:Y:S05]  /*5b50*/  BSYNC B1 ;  /* 0x0000000000017941 */ /* 0x000fea0003800000 */
.L_x_90:
[----:B-1----:R-:W-:Y:S04]  /*5b60*/  SHF.R.U32.HI R3, RZ, 0x15, R80 ;  /* 0x00000015ff037819 */ /* 0x002fe80000011650 */
[----:B------:R-:W-:Y:S01]  /*5b70*/  LOP3.LUT P1, RZ, R3, 0x3, R162, 0x48, !PT ;  /* 0x0000000303ff7812 */ /* 0x000fe200078248a2 */
[----:B------:R-:W-:Y:S01]  /*5b80*/  @!UPT UIADD3 URZ, UPT, UPT, URZ, URZ, URZ ;  /* 0x000000fffffff290 */ /* 0x000fe2000fffe0ff */
[----:B----4-:R-:W-:Y:S11]  /*5b90*/  @P0 BRA `(.L_x_95) ;  /* 0x0000000000080947 */ /* 0x010ff60003800000 */
[----:B------:R-:W1:Y:S02]  /*5ba0*/  SYNCS.PHASECHK.TRANS64.TRYWAIT P0, [R87+URZ+0xd0], R0 ;  /* 0x0000d000570075a7 */ /* 0x000e6400080011ff */
[----:B-1----:R-:W-:Y:S05]  /*5bb0*/  @!P0 BRA `(.L_x_96) ;  /* 0x0000005800e88947 */ /* 0x002fea0003800000 */
.L_x_95:
[----:B------:R-:W-:Y:S05]  /*5bc0*/  @!P1 BRA `(.L_x_97) ;  /* 0x0000000000409947 */ /* 0x000fea0003800000 */
[----:B------:R-:W4:Y:S01]  /*5bd0*/  LDCU.64 UR8, c[0x4][0x70] ;  /* 0x01000e00ff0877ac */ /* 0x000f220008000a00 */
[----:B------:R-:W-:Y:S01]  /*5be0*/  MOV R3, 0x0 ;  /* 0x0000000000037802 */ /* 0x000fe20000000f00 */
[----:B------:R-:W-:Y:S02]  /*5bf0*/  HFMA2 R12, -RZ, RZ, 0, 5.9604644775390625e-08 ;  /* 0x00000001ff0c7431 */ /* 0x000fe400000001ff */
[----:B------:R-:W-:Y:S02]  /*5c00*/  IMAD.MOV.U32 R8, RZ, RZ, 0x192 ;  /* 0x00000192ff087424 */ /* 0x000fe400078e00ff */
[----:B------:R-:W-:Y:S01]  /*5c10*/  IMAD.MOV.U32 R13, RZ, RZ, RZ ;  /* 0x000000ffff0d7224 */ /* 0x000fe200078e00ff */
[----:B------:R-:W5:Y:S01]  /*5c20*/  LDCU.64 UR6, c[0x4][0x78] ;  /* 0x01000f00ff0677ac */ /* 0x000f620008000a00 */
[----:B------:R-:W1:Y:S01]  /*5c30*/  LDC.64 R2, c[0x4][R3] ;  /* 0x0100000003027b82 */ /* 0x000e620000000a00 */
[----:B------:R-:W2:Y:S01]  /*5c40*/  LDCU.64 UR4, c[0x4][0x10] ;  /* 0x01000200ff0477ac */ /* 0x000ea20008000a00 */
[----:B----4-:R-:W-:Y:S01]  /*5c50*/  MOV R5, UR9 ;  /* 0x0000000900057c02 */ /* 0x010fe20008000f00 */
[----:B------:R-:W-:Y:S01]  /*5c60*/  IMAD.U32 R4, RZ, RZ, UR8 ;  /* 0x00000008ff047e24 */ /* 0x000fe2000f8e00ff */
[----:B-----5:R-:W-:Y:S01]  /*5c70*/  MOV R7, UR7 ;  /* 0x0000000700077c02 */ /* 0x020fe20008000f00 */
[----:B------:R-:W-:Y:S01]  /*5c80*/  IMAD.U32 R6, RZ, RZ, UR6 ;  /* 0x00000006ff067e24 */ /* 0x000fe2000f8e00ff */
[----:B--2---:R-:W-:Y:S01]  /*5c90*/  MOV R11, UR5 ;  /* 0x00000005000b7c02 */ /* 0x004fe20008000f00 */
[----:B------:R-:W-:Y:S02]  /*5ca0*/  IMAD.U32 R10, RZ, RZ, UR4 ;  /* 0x00000004ff0a7e24 */ /* 0x000fe4000f8e00ff */
[----:B------:R-:W-:Y:S07]  /*5cb0*/  LEPC R20, `(.L_x_97) ;  /* 0x000000001014794e */ /* 0x000fee0000000000 */
[----:B-1-3--:R-:W-:Y:S05]  /*5cc0*/  CALL.ABS.NOINC R2 ;  /* 0x0000000002007343 */ /* 0x00afea0003c00000 */
.L_x_97:
[----:B------:R-:W-:Y:S01]  /*5cd0*/  SHF.L.U32 R82, R88, 0x10, RZ ;  /* 0x0000001058527819 */ /* 0x000fe200000006ff */
[----:B------:R-:W-:Y:S05]  /*5ce0*/  WARPSYNC.ALL ;  /* 0x0000000000007948 */ /* 0x000fea0003800000 */
[----:B------:R-:W-:Y:S01]  /*5cf0*/  R2UR UR4, R80 ;  /* 0x00000000500472ca */ /* 0x000fe200000e0000 */
[----:B------:R-:W-:Y:S01]  /*5d00*/  BSSY.RECONVERGENT B0, `(.L_x_98) ;  /* 0x00000fc000007945 */ /* 0x000fe20003800200 */
[----:B------:R-:W-:Y:S02]  /*5d10*/  LOP3.LUT R83, R88, 0xffff0000, RZ, 0xc0, !PT ;  /* 0xffff000058537812 */ /* 0x000fe400078ec0ff */
[----:B------:R-:W-:Y:S02]  /*5d20*/  LOP3.LUT R84, R89, 0xffff0000, RZ, 0xc0, !PT ;  /* 0xffff000059547812 */ /* 0x000fe400078ec0ff */
[C---:B------:R-:W-:Y:S02]  /*5d30*/  SHF.L.U32 R85, R107.reuse, 0x10, RZ ;  /* 0x000000106b557819 */ /* 0x040fe400000006ff */
[----:B------:R-:W-:Y:S02]  /*5d40*/  LOP3.LUT R86, R107, 0xffff0000, RZ, 0xc0, !PT ;  /* 0xffff00006b567812 */ /* 0x000fe400078ec0ff */
[----:B------:R-:W-:Y:S03]  /*5d50*/  ISETP.NE.AND P0, PT, R170, RZ, PT ;  /* 0x000000ffaa00720c */ /* 0x000fe60003f05270 */
[----:B------:R-:W1:Y:S02]  /*5d60*/  LDTM.x64 R4, tmem[UR4] ;  /* 0x00000004000479ee */ /* 0x000e640008340000 */
[C---:B-12---:R-:W-:Y:S01]  /*5d70*/  FMUL R0, R78.reuse, R4 ;  /* 0x000000044e007220 */ /* 0x046fe20000400000 */
[C---:B------:R-:W-:Y:S01]  /*5d80*/  FMUL R2, R78.reuse, R5 ;  /* 0x000000054e027220 */ /* 0x040fe20000400000 */
[C---:B------:R-:W-:Y:S01]  /*5d90*/  FMUL R3, R78.reuse, R6 ;  /* 0x000000064e037220 */ /* 0x040fe20000400000 */
[----:B------:R-:W-:Y:S01]  /*5da0*/  FMUL R7, R78, R7 ;  /* 0x000000074e077220 */ /* 0x000fe20000400000 */
[----:B------:R-:W-:Y:S01]  /*5db0*/  FFMA R0, R81, R82, R0 ;  /* 0x0000005251007223 */ /* 0x000fe20000000000 */
[----:B------:R-:W-:Y:S01]  /*5dc0*/  SHF.L.U32 R82, R89, 0x10, RZ ;  /* 0x0000001059527819 */ /* 0x000fe200000006ff */
[C---:B------:R-:W-:Y:S01]  /*5dd0*/  FFMA R2, R81.reuse, R83, R2 ;  /* 0x0000005351027223 */ /* 0x040fe20000000002 */
[----:B------:R-:W-:Y:S01]  /*5de0*/  SHF.L.U32 R83, R90, 0x10, RZ ;  /* 0x000000105a537819 */ /* 0x000fe200000006ff */
[C---:B------:R-:W-:Y:S01]  /*5df0*/  FMUL R4, R78.reuse, R8 ;  /* 0x000000084e047220 */ /* 0x040fe20000400000 */
[----:B------:R-:W-:Y:S01]  /*5e00*/  FMUL R5, R78, R9 ;  /* 0x000000094e057220 */ /* 0x000fe20000400000 */
[C---:B------:R-:W-:Y:S01]  /*5e10*/  FFMA R3, R81.reuse, R82, R3 ;  /* 0x0000005251037223 */ /* 0x040fe20000000003 */
[----:B------:R-:W-:Y:S01]  /*5e20*/  LOP3.LUT R82, R90, 0xffff0000, RZ, 0xc0, !PT ;  /* 0xffff00005a527812 */ /* 0x000fe200078ec0ff */
[----:B------:R-:W-:Y:S01]  /*5e30*/  FFMA R7, R81, R84, R7 ;  /* 0x0000005451077223 */ /* 0x000fe20000000007 */
[----:B------:R-:W-:Y:S01]  /*5e40*/  LOP3.LUT R84, R91, 0xffff0000, RZ, 0xc0, !PT ;  /* 0xffff00005b547812 */ /* 0x000fe200078ec0ff */
[----:B------:R-:W-:Y:S01]  /*5e50*/  FFMA R4, R81, R83, R4 ;  /* 0x0000005351047223 */ /* 0x000fe20000000004 */
[----:B------:R-:W-:Y:S01]  /*5e60*/  SHF.L.U32 R83, R91, 0x10, RZ ;  /* 0x000000105b537819 */ /* 0x000fe200000006ff */
[----:B------:R-:W-:Y:S01]  /*5e70*/  FMUL R6, R78, R10 ;  /* 0x0000000a4e067220 */ /* 0x000fe20000400000 */
[----:B------:R-:W-:Y:S01]  /*5e80*/  F2FP.BF16.F32.PACK_AB R92, R2, R0 ;  /* 0x00000000025c723e */ /* 0x000fe200000010ff */
[----:B------:R-:W-:Y:S01]  /*5e90*/  FMUL R11, R78, R11 ;  /* 0x0000000b4e0b7220 */ /* 0x000fe20000400000 */
[----:B------:R-:W-:Y:S01]  /*5ea0*/  F2FP.BF16.F32.PACK_AB R93, R7, R3 ;  /* 0x00000003075d723e */ /* 0x000fe200000010ff */
[C---:B------:R-:W-:Y:S01]  /*5eb0*/  FFMA R5, R81.reuse, R82, R5 ;  /* 0x0000005251057223 */ /* 0x040fe20000000005 */
[----:B------:R-:W-:Y:S01]  /*5ec0*/  SHF.L.U32 R82, R96, 0x10, RZ ;  /* 0x0000001060527819 */ /* 0x000fe200000006ff */
[----:B------:R-:W-:Y:S01]  /*5ed0*/  FFMA R6, R81, R83, R6 ;  /* 0x0000005351067223 */ /* 0x000fe20000000006 */
[----:B------:R-:W-:Y:S01]  /*5ee0*/  SHF.L.U32 R83, R98, 0x10, RZ ;  /* 0x0000001062537819 */ /* 0x000fe200000006ff */
[----:B------:R-:W-:Y:S01]  /*5ef0*/  FMUL R8, R78, R12 ;  /* 0x0000000c4e087220 */ /* 0x000fe20000400000 */
[----:B------:R-:W-:Y:S01]  /*5f00*/  F2FP.BF16.F32.PACK_AB R94, R5, R4 ;  /* 0x00000004055e723e */ /* 0x000fe200000010ff */
[C---:B------:R-:W-:Y:S01]  /*5f10*/  FFMA R11, R81.reuse, R84, R11 ;  /* 0x00000054510b7223 */ /* 0x040fe2000000000b */
[----:B------:R-:W-:Y:S01]  /*5f20*/  LOP3.LUT R84, R96, 0xffff0000, RZ, 0xc0, !PT ;  /* 0xffff000060547812 */ /* 0x000fe200078ec0ff */
[C---:B------:R-:W-:Y:S01]  /*5f30*/  FMUL R9, R78.reuse, R13 ;  /* 0x0000000d4e097220 */ /* 0x040fe20000400000 */
[----:B------:R-:W-:Y:S01]  /*5f40*/  FFMA R8, R81, R82, R8 ;  /* 0x0000005251087223 */ /* 0x000fe20000000008 */
[----:B------:R-:W-:Y:S01]  /*5f50*/  SHF.L.U32 R82, R97, 0x10, RZ ;  /* 0x0000001061527819 */ /* 0x000fe200000006ff */
[C---:B------:R-:W-:Y:S01]  /*5f60*/  FMUL R10, R78.reuse, R14 ;  /* 0x0000000e4e0a7220 */ /* 0x040fe20000400000 */
[----:B------:R-:W-:Y:S01]  /*5f70*/  F2FP.BF16.F32.PACK_AB R95, R11, R6 ;  /* 0x000000060b5f723e */ /* 0x000fe200000010ff */
[----:B------:R-:W-:Y:S01]  /*5f80*/  FFMA R9, R81, R84, R9 ;  /* 0x0000005451097223 */ /* 0x000fe20000000009 */
[----:B------:R-:W-:Y:S01]  /*5f90*/  LOP3.LUT R84, R97, 0xffff0000, RZ, 0xc0, !PT ;  /* 0xffff000061547812 */ /* 0x000fe200078ec0ff */
[----:B------:R-:W-:Y:S01]  /*5fa0*/  FMUL R15, R78, R15 ;  /* 0x0000000f4e0f7220 */ /* 0x000fe20000400000 */
[----:B------:R-:W-:Y:S01]  /*5fb0*/  FFMA R10, R81, R82, R10 ;  /* 0x00000052510a7223 */ /* 0x000fe2000000000a */
[----:B------:R-:W-:Y:S01]  /*5fc0*/  LOP3.LUT R82, R98, 0xffff0000, RZ, 0xc0, !PT ;  /* 0xffff000062527812 */ /* 0x000fe200078ec0ff */
[C---:B------:R-:W-:Y:S01]  /*5fd0*/  FMUL R12, R78.reuse, R16 ;  /* 0x000000104e0c7220 */ /* 0x040fe20000400000 */
[----:B------:R-:W-:Y:S01]  /*5fe0*/  F2FP.BF16.F32.PACK_AB R116, R9, R8 ;  /* 0x000000080974723e */ /* 0x000fe200000010ff */
[----:B------:R-:W-:Y:S01]  /*5ff0*/  FMUL R13, R78, R17 ;  /* 0x000000114e0d7220 */ /* 0x000fe20000400000 */
[----:B------:R-:W-:Y:S01]  /*6000*/  FFMA R15, R81, R84, R15 ;  /* 0x00000054510f7223 */ /* 0x000fe2000000000f */
[----:B------:R-:W-:Y:S01]  /*6010*/  LOP3.LUT R84, R99, 0xffff0000, RZ, 0xc0, !PT ;  /* 0xffff000063547812 */ /* 0x000fe200078ec0ff */
[----:B------:R-:W-:Y:S01]  /*6020*/  FFMA R12, R81, R83, R12 ;  /* 0x00000053510c7223 */ /* 0x000fe2000000000c */
[----:B------:R-:W-:Y:S01]  /*6030*/  SHF.L.U32 R83, R99, 0x10, RZ ;  /* 0x0000001063537819 */ /* 0x000fe200000006ff */
[----:B------:R-:W-:Y:S01]  /*6040*/  FFMA R13, R81, R82, R13 ;  /* 0x00000052510d7223 */ /* 0x000fe2000000000d */
[----:B------:R-:W-:Y:S01]  /*6050*/  SHF.L.U32 R82, R104, 0x10, RZ ;  /* 0x0000001068527819 */ /* 0x000fe200000006ff */
[C---:B------:R-:W-:Y:S01]  /*6060*/  FMUL R14, R78.reuse, R18 ;  /* 0x000000124e0e7220 */ /* 0x040fe20000400000 */
[----:B------:R-:W-:Y:S01]  /*6070*/  F2FP.BF16.F32.PACK_AB R117, R15, R10 ;  /* 0x0000000a0f75723e */ /* 0x000fe200000010ff */
[C---:B------:R-:W-:Y:S01]  /*6080*/  FMUL R19, R78.reuse, R19 ;  /* 0x000000134e137220 */ /* 0x040fe20000400000 */
[----:B------:R-:W-:Y:S01]  /*6090*/  F2FP.BF16.F32.PACK_AB R118, R13, R12 ;  /* 0x0000000c0d76723e */ /* 0x000fe200000010ff */
[----:B------:R-:W-:Y:S01]  /*60a0*/  FMUL R16, R78, R20 ;  /* 0x000000144e107220 */ /* 0x000fe20000400000 */
[C---:B------:R-:W-:Y:S01]  /*60b0*/  FFMA R14, R81.reuse, R83, R14 ;  /* 0x00000053510e7223 */ /* 0x040fe2000000000e */
[----:B------:R-:W-:Y:S01]  /*60c0*/  SHF.L.U32 R83, R106, 0x10, RZ ;  /* 0x000000106a537819 */ /* 0x000fe200000006ff */
[C---:B------:R-:W-:Y:S01]  /*60d0*/  FFMA R19, R81.reuse, R84, R19 ;  /* 0x0000005451137223 */ /* 0x040fe20000000013 */
[----:B------:R-:W-:Y:S01]  /*60e0*/  LOP3.LUT R84, R104, 0xffff0000, RZ, 0xc0, !PT ;  /* 0xffff000068547812 */ /* 0x000fe200078ec0ff */
[----:B------:R-:W-:Y:S01]  /*60f0*/  FFMA R16, R81, R82, R16 ;  /* 0x0000005251107223 */ /* 0x000fe20000000010 */
[----:B------:R-:W-:Y:S01]  /*6100*/  SHF.L.U32 R82, R105, 0x10, RZ ;  /* 0x0000001069527819 */ /* 0x000fe200000006ff */
[C---:B------:R-:W-:Y:S01]  /*6110*/  FMUL R17, R78.reuse, R21 ;  /* 0x000000154e117220 */ /* 0x040fe20000400000 */
[----:B------:R-:W-:Y:S01]  /*6120*/  F2FP.BF16.F32.PACK_AB R119, R19, R14 ;  /* 0x0000000e1377723e */ /* 0x000fe200000010ff */
[C---:B------:R-:W-:Y:S01]  /*6130*/  FMUL R18, R78.reuse, R22 ;  /* 0x000000164e127220 */ /* 0x040fe20000400000 */
[----:B------:R-:W-:Y:S01]  /*6140*/  FMUL R23, R78, R23 ;  /* 0x000000174e177220 */ /* 0x000fe20000400000 */
[C---:B------:R-:W-:Y:S01]  /*6150*/  FFMA R17, R81.reuse, R84, R17 ;  /* 0x0000005451117223 */ /* 0x040fe20000000011 */
[----:B------:R-:W-:Y:S01]  /*6160*/  LOP3.LUT R84, R106, 0xffff0000, RZ, 0xc0, !PT ;  /* 0xffff00006a547812 */ /* 0x000fe200078ec0ff */
[----:B------:R-:W-:Y:S01]  /*6170*/  FFMA R18, R81, R82, R18 ;  /* 0x0000005251127223 */ /* 0x000fe20000000012 */
[----:B------:R-:W-:Y:S01]  /*6180*/  LOP3.LUT R82, R105, 0xffff0000, RZ, 0xc0, !PT ;  /* 0xffff000069527812 */ /* 0x000fe200078ec0ff */
[C---:B------:R-:W-:Y:S01]  /*6190*/  FMUL R20, R78.reuse, R24 ;  /* 0x000000184e147220 */ /* 0x040fe20000400000 */
[----:B------:R-:W-:Y:S01]  /*61a0*/  F2FP.BF16.F32.PACK_AB R124, R17, R16 ;  /* 0x00000010117c723e */ /* 0x000fe200000010ff */
[C---:B------:R-:W-:Y:S01]  /*61b0*/  FMUL R21, R78.reuse, R25 ;  /* 0x000000194e157220 */ /* 0x040fe20000400000 */
[----:B------:R-:W-:Y:S01]  /*61c0*/  FMUL R22, R78, R26 ;  /* 0x0000001a4e167220 */ /* 0x000fe20000400000 */
[C---:B------:R-:W-:Y:S01]  /*61d0*/  FFMA R23, R81.reuse, R82, R23 ;  /* 0x0000005251177223 */ /* 0x040fe20000000017 */
[----:B------:R-:W-:Y:S01]  /*61e0*/  SHF.L.U32 R82, R112, 0x10, RZ ;  /* 0x0000001070527819 */ /* 0x000fe200000006ff */
[C---:B------:R-:W-:Y:S01]  /*61f0*/  FMUL R27, R78.reuse, R27 ;  /* 0x0000001b4e1b7220 */ /* 0x040fe20000400000 */
[----:B------:R-:W-:Y:S01]  /*6200*/  FFMA R20, R81, R83, R20 ;  /* 0x0000005351147223 */ /* 0x000fe20000000014 */
[----:B------:R-:W-:Y:S01]  /*6210*/  SHF.L.U32 R83, R113, 0x10, RZ ;  /* 0x0000001071537819 */ /* 0x000fe200000006ff */
[----:B------:R-:W-:Y:S01]  /*6220*/  FMUL R24, R78, R28 ;  /* 0x0000001c4e187220 */ /* 0x000fe20000400000 */
[----:B------:R-:W-:Y:S01]  /*6230*/  F2FP.BF16.F32.PACK_AB R125, R23, R18 ;  /* 0x00000012177d723e */ /* 0x000fe200000010ff */
[C---:B------:R-:W-:Y:S01]  /*6240*/  FFMA R21, R81.reuse, R84, R21 ;  /* 0x0000005451157223 */ /* 0x040fe20000000015 */
[----:B------:R-:W-:Y:S01]  /*6250*/  LOP3.LUT R84, R112, 0xffff0000, RZ, 0xc0, !PT ;  /* 0xffff000070547812 */ /* 0x000fe200078ec0ff */
[----:B------:R-:W-:Y:S01]  /*6260*/  FFMA R22, R81, R85, R22 ;  /* 0x0000005551167223 */ /* 0x000fe20000000016 */
[----:B------:R-:W-:Y:S01]  /*6270*/  SHF.L.U32 R85, R115, 0x10, RZ ;  /* 0x0000001073557819 */ /* 0x000fe200000006ff */
[----:B------:R-:W-:Y:S01]  /*6280*/  FFMA R27, R81, R86, R27 ;  /* 0x00000056511b7223 */ /* 0x000fe2000000001b */
[----:B------:R-:W-:Y:S01]  /*6290*/  F2FP.BF16.F32.PACK_AB R126, R21, R20 ;  /* 0x00000014157e723e */ /* 0x000fe200000010ff */
[----:B------:R-:W-:Y:S01]  /*62a0*/  FFMA R24, R81, R82, R24 ;  /* 0x0000005251187223 */ /* 0x000fe20000000018 */
[----:B------:R-:W-:Y:S01]  /*62b0*/  LOP3.LUT R82, R113, 0xffff0000, RZ, 0xc0, !PT ;  /* 0xffff000071527812 */ /* 0x000fe200078ec0ff */
[C---:B------:R-:W-:Y:S01]  /*62c0*/  FMUL R25, R78.reuse, R29 ;  /* 0x0000001d4e197220 */ /* 0x040fe20000400000 */
[----:B------:R-:W-:Y:S01]  /*62d0*/  F2FP.BF16.F32.PACK_AB R127, R27, R22 ;  /* 0x000000161b7f723e */ /* 0x000fe200000010ff */
[C---:B------:R-:W-:Y:S01]  /*62e0*/  FMUL R26, R78.reuse, R30 ;  /* 0x0000001e4e1a7220 */ /* 0x040fe20000400000 */
[----:B------:R-:W-:Y:S01]  /*62f0*/  LOP3.LUT R86, R147, 0xffff0000, RZ, 0xc0, !PT ;  /* 0xffff000093567812 */ /* 0x000fe200078ec0ff */
[----:B------:R-:W-:Y:S01]  /*6300*/  FMUL R31, R78, R31 ;  /* 0x0000001f4e1f7220 */ /* 0x000fe20000400000 */
[----:B------:R-:W-:Y:S01]  /*6310*/  FFMA R25, R81, R84, R25 ;  /* 0x0000005451197223 */ /* 0x000fe20000000019 */
[----:B------:R-:W-:Y:S01]  /*6320*/  LOP3.LUT R84, R115, 0xffff0000, RZ, 0xc0, !PT ;  /* 0xffff000073547812 */ /* 0x000fe200078ec0ff */
[C---:B------:R-:W-:Y:S01]  /*6330*/  FFMA R26, R81.reuse, R83, R26 ;  /* 0x00000053511a7223 */ /* 0x040fe2000000001a */
[C---:B------:R-:W-:Y:S01]  /*6340*/  SHF.L.U32 R83, R114.reuse, 0x10, RZ ;  /* 0x0000001072537819 */ /* 0x040fe200000006ff */
[C---:B------:R-:W-:Y:S01]  /*6350*/  FFMA R31, R81.reuse, R82, R31 ;  /* 0x00000052511f7223 */ /* 0x040fe2000000001f */
[----:B------:R-:W-:Y:S01]  /*6360*/  LOP3.LUT R82, R114, 0xffff0000, RZ, 0xc0, !PT ;  /* 0xffff000072527812 */ /* 0x000fe200078ec0ff */
[C---:B------:R-:W-:Y:S01]  /*6370*/  FMUL R28, R78.reuse, R32 ;  /* 0x000000204e1c7220 */ /* 0x040fe20000400000 */
[C---:B------:R-:W-:Y:S01]  /*6380*/  FMUL R29, R78.reuse, R33 ;  /* 0x000000214e1d7220 */ /* 0x040fe20000400000 */
[C---:B------:R-:W-:Y:S01]  /*6390*/  FMUL R30, R78.reuse, R34 ;  /* 0x000000224e1e7220 */ /* 0x040fe20000400000 */
[----:B------:R-:W-:Y:S01]  /*63a0*/  FMUL R35, R78, R35 ;  /* 0x000000234e237220 */ /* 0x000fe20000400000 */
[----:B------:R-:W-:Y:S01]  /*63b0*/  FFMA R28, R81, R83, R28 ;  /* 0x00000053511c7223 */ /* 0x000fe2000000001c */
[----:B------:R-:W-:Y:S01]  /*63c0*/  SHF.L.U32 R83, R121, 0x10, RZ ;  /* 0x0000001079537819 */ /* 0x000fe200000006ff */
[C---:B------:R-:W-:Y:S01]  /*63d0*/  FFMA R29, R81.reuse, R82, R29 ;  /* 0x00000052511d7223 */ /* 0x040fe2000000001d */
[C---:B------:R-:W-:Y:S01]  /*63e0*/  SHF.L.U32 R82, R120.reuse, 0x10, RZ ;  /* 0x0000001078527819 */ /* 0x040fe200000006ff */
[----:B------:R-:W-:Y:S01]  /*63f0*/  FFMA R30, R81, R85, R30 ;  /* 0x00000055511e7223 */ /* 0x000fe2000000001e */
[----:B------:R-:W-:Y:S01]  /*6400*/  SHF.L.U32 R85, R123, 0x10, RZ ;  /* 0x000000107b557819 */ /* 0x000fe200000006ff */
[C---:B------:R-:W-:Y:S01]  /*6410*/  FFMA R35, R81.reuse, R84, R35 ;  /* 0x0000005451237223 */ /* 0x040fe20000000023 */
[----:B------:R-:W-:Y:S01]  /*6420*/  LOP3.LUT R84, R120, 0xffff0000, RZ, 0xc0, !PT ;  /* 0xffff000078547812 */ /* 0x000fe200078ec0ff */
[C---:B------:R-:W-:Y:S01]  /*6430*/  FMUL R32, R78.reuse, R36 ;  /* 0x000000244e207220 */ /* 0x040fe20000400000 */
[C---:B------:R-:W-:Y:S01]  /*6440*/  FMUL R33, R78.reuse, R37 ;  /* 0x000000254e217220 */ /* 0x040fe20000400000 */
[----:B------:R-:W-:Y:S01]  /*6450*/  FMUL R34, R78, R38 ;  /* 0x000000264e227220 */ /* 0x000fe20000400000 */
[----:B------:R1:W-:Y:S01]  /*6460*/  STS.128 [R182+UR48+0x400], R92 ;  /* 0x0004005cb6007988 */ /* 0x0003e20008000c30 */
[----:B------:R-:W-:Y:S01]  /*6470*/  FFMA R32, R81, R82, R32 ;  /* 0x0000005251207223 */ /* 0x000fe20000000020 */
[----:B------:R-:W-:Y:S01]  /*6480*/  LOP3.LUT R82, R121, 0xffff0000, RZ, 0xc0, !PT ;  /* 0xffff000079527812 */ /* 0x000fe200078ec0ff */
[C---:B------:R-:W-:Y:S01]  /*6490*/  FFMA R33, R81.reuse, R84, R33 ;  /* 0x0000005451217223 */ /* 0x040fe20000000021 */
[----:B------:R-:W-:Y:S01]  /*64a0*/  LOP3.LUT R84, R122, 0xffff0000, RZ, 0xc0, !PT ;  /* 0xffff00007a547812 */ /* 0x000fe200078ec0ff */
[----:B------:R-:W-:Y:S01]  /*64b0*/  FMUL R39, R78, R39 ;  /* 0x000000274e277220 */ /* 0x000fe20000400000 */
[C---:B------:R-:W-:Y:S01]  /*64c0*/  FFMA R34, R81.reuse, R83, R34 ;  /* 0x0000005351227223 */ /* 0x040fe20000000022 */
[----:B------:R-:W-:Y:S01]  /*64d0*/  SHF.L.U32 R83, R122, 0x10, RZ ;  /* 0x000000107a537819 */ /* 0x000fe200000006ff */
[C---:B------:R-:W-:Y:S01]  /*64e0*/  FMUL R36, R78.reuse, R40 ;  /* 0x000000284e247220 */ /* 0x040fe20000400000 */
[----:B------:R-:W-:Y:S01]  /*64f0*/  FFMA R39, R81, R82, R39 ;  /* 0x0000005251277223 */ /* 0x000fe20000000027 */
[----:B------:R-:W-:Y:S01]  /*6500*/  LOP3.LUT R82, R123, 0xffff0000, RZ, 0xc0, !PT ;  /* 0xffff00007b527812 */ /* 0x000fe200078ec0ff */
[C---:B------:R-:W-:Y:S01]  /*6510*/  FMUL R37, R78.reuse, R41 ;  /* 0x000000294e257220 */ /* 0x040fe20000400000 */
[C---:B------:R-:W-:Y:S01]  /*6520*/  FMUL R38, R78.reuse, R42 ;  /* 0x0000002a4e267220 */ /* 0x040fe20000400000 */
[----:B------:R-:W-:Y:S01]  /*6530*/  FMUL R43, R78, R43 ;  /* 0x0000002b4e2b7220 */ /* 0x000fe20000400000 */
[C---:B------:R-:W-:Y:S01]  /*6540*/  FFMA R36, R81.reuse, R83, R36 ;  /* 0x0000005351247223 */ /* 0x040fe20000000024 */
[C---:B------:R-:W-:Y:S01]  /*6550*/  SHF.L.U32 R83, R128.reuse, 0x10, RZ ;  /* 0x0000001080537819 */ /* 0x040fe200000006ff */
[----:B------:R2:W-:Y:S01]  /*6560*/  STS.128 [R181+0x400], R116 ;  /* 0x00040074b5007388 */ /* 0x0005e20000000c00 */
[----:B------:R-:W-:Y:S01]  /*6570*/  FFMA R37, R81, R84, R37 ;  /* 0x0000005451257223 */ /* 0x000fe20000000025 */
[----:B------:R-:W-:Y:S01]  /*6580*/  LOP3.LUT R84, R129, 0xffff0000, RZ, 0xc0, !PT ;  /* 0xffff000081547812 */ /* 0x000fe200078ec0ff */
[----:B------:R-:W-:Y:S01]  /*6590*/  FFMA R38, R81, R85, R38 ;  /* 0x0000005551267223 */ /* 0x000fe20000000026 */
[----:B------:R-:W-:Y:S01]  /*65a0*/  SHF.L.U32 R85, R129, 0x10, RZ ;  /* 0x0000001081557819 */ /* 0x000fe200000006ff */
        /* <DEDUP_REMOVED lines=8> */
[----:B------:R4:W-:Y:S01]  /*6630*/  STS.128 [R180+0x400], R124 ;  /* 0x0004007cb4007388 */ /* 0x0009e20000000c00 */
[C---:B------:R-:W-:Y:S01]  /*6640*/  FFMA R41, R81.reuse, R82, R41 ;  /* 0x0000005251297223 */ /* 0x040fe20000000029 */
[C---:B------:R-:W-:Y:S01]  /*6650*/  SHF.L.U32 R82, R130.reuse, 0x10, RZ ;  /* 0x0000001082527819 */ /* 0x040fe200000006ff */
[----:B------:R-:W-:Y:S01]  /*6660*/  FFMA R42, R81, R85, R42 ;  /* 0x00000055512a7223 */ /* 0x000fe2000000002a */
[----:B------:R-:W-:Y:S01]  /*6670*/  SHF.L.U32 R85, R137, 0x10, RZ ;  /* 0x0000001089557819 */ /* 0x000fe200000006ff */
[----:B------:R-:W-:Y:S01]  /*6680*/  FFMA R47, R81, R84, R47 ;  /* 0x00000054512f7223 */ /* 0x000fe2000000002f */
[----:B------:R-:W-:Y:S01]  /*6690*/  LOP3.LUT R84, R130, 0xffff0000, RZ, 0xc0, !PT ;  /* 0xffff000082547812 */ /* 0x000fe200078ec0ff */
[C---:B------:R-:W-:Y:S01]  /*66a0*/  FMUL R44, R78.reuse, R48 ;  /* 0x000000304e2c7220 */ /* 0x040fe20000400000 */
[----:B-1----:R-:W-:Y:S01]  /*66b0*/  F2FP.BF16.F32.PACK_AB R92, R25, R24 ;  /* 0x00000018195c723e */ /* 0x002fe200000010ff */
[C---:B------:R-:W-:Y:S01]  /*66c0*/  FMUL R45, R78.reuse, R49 ;  /* 0x000000314e2d7220 */ /* 0x040fe20000400000 */
[----:B------:R-:W-:Y:S01]  /*66d0*/  F2FP.BF16.F32.PACK_AB R93, R31, R26 ;  /* 0x0000001a1f5d723e */ /* 0x000fe200000010ff */
[----:B------:R-:W-:Y:S01]  /*66e0*/  FMUL R46, R78, R50 ;  /* 0x000000324e2e7220 */ /* 0x000fe20000400000 */
[----:B------:R-:W-:Y:S01]  /*66f0*/  F2FP.BF16.F32.PACK_AB R94, R29, R28 ;  /* 0x0000001c1d5e723e */ /* 0x000fe200000010ff */
[----:B------:R-:W-:Y:S01]  /*6700*/  FFMA R44, R81, R82, R44 ;  /* 0x00000052512c7223 */ /* 0x000fe2000000002c */
[----:B------:R-:W-:Y:S01]  /*6710*/  LOP3.LUT R82, R131, 0xffff0000, RZ, 0xc0, !PT ;  /* 0xffff000083527812 */ /* 0x000fe200078ec0ff */
[----:B------:R-:W-:Y:S01]  /*6720*/  FFMA R45, R81, R84, R45 ;  /* 0x00000054512d7223 */ /* 0x000fe2000000002d */
[----:B------:R-:W-:Y:S01]  /*6730*/  LOP3.LUT R84, R136, 0xffff0000, RZ, 0xc0, !PT ;  /* 0xffff000088547812 */ /* 0x000fe200078ec0ff */
[----:B------:R-:W-:Y:S01]  /*6740*/  FMUL R51, R78, R51 ;  /* 0x000000334e337220 */ /* 0x000fe20000400000 */
[----:B------:R-:W-:Y:S01]  /*6750*/  F2FP.BF16.F32.PACK_AB R95, R35, R30 ;  /* 0x0000001e235f723e */ /* 0x000fe200000010ff */
[----:B------:R-:W-:Y:S01]  /*6760*/  FFMA R46, R81, R83, R46 ;  /* 0x00000053512e7223 */ /* 0x000fe2000000002e */
[----:B------:R-:W-:Y:S01]  /*6770*/  SHF.L.U32 R83, R136, 0x10, RZ ;  /* 0x0000001088537819 */ /* 0x000fe200000006ff */
[C---:B------:R-:W-:Y:S01]  /*6780*/  FMUL R48, R78.reuse, R52 ;  /* 0x000000344e307220 */ /* 0x040fe20000400000 */
[----:B--2---:R-:W-:Y:S01]  /*6790*/  F2FP.BF16.F32.PACK_AB R116, R33, R32 ;  /* 0x000000202174723e */ /* 0x004fe200000010ff */
[----:B------:R-:W-:Y:S01]  /*67a0*/  FFMA R51, R81, R82, R51 ;  /* 0x0000005251337223 */ /* 0x000fe20000000033 */
[----:B------:R-:W-:Y:S01]  /*67b0*/  LOP3.LUT R82, R137, 0xffff0000, RZ, 0xc0, !PT ;  /* 0xffff000089527812 */ /* 0x000fe200078ec0ff */
[----:B------:R1:W-:Y:S01]  /*67c0*/  STS.128 [R178+0x400], R92 ;  /* 0x0004005cb2007388 */ /* 0x0003e20000000c00 */
[----:B------:R-:W-:Y:S01]  /*67d0*/  F2FP.BF16.F32.PACK_AB R117, R39, R34 ;  /* 0x000000222775723e */ /* 0x000fe200000010ff */
[C---:B------:R-:W-:Y:S01]  /*67e0*/  FMUL R49, R78.reuse, R53 ;  /* 0x000000354e317220 */ /* 0x040fe20000400000 */
[----:B------:R-:W-:Y:S01]  /*67f0*/  F2FP.BF16.F32.PACK_AB R118, R37, R36 ;  /* 0x000000242576723e */ /* 0x000fe200000010ff */
[C---:B------:R-:W-:Y:S01]  /*6800*/  FMUL R50, R78.reuse, R54 ;  /* 0x000000364e327220 */ /* 0x040fe20000400000 */
[----:B------:R-:W-:Y:S01]  /*6810*/  F2FP.BF16.F32.PACK_AB R119, R43, R38 ;  /* 0x000000262b77723e */ /* 0x000fe200000010ff */
[----:B------:R-:W-:Y:S01]  /*6820*/  FMUL R55, R78, R55 ;  /* 0x000000374e377220 */ /* 0x000fe20000400000 */
[----:B----4-:R-:W-:Y:S01]  /*6830*/  F2FP.BF16.F32.PACK_AB R124, R41, R40 ;  /* 0x00000028297c723e */ /* 0x010fe200000010ff */
[C---:B------:R-:W-:Y:S01]  /*6840*/  FFMA R48, R81.reuse, R83, R48 ;  /* 0x0000005351307223 */ /* 0x040fe20000000030 */
[C---:B------:R-:W-:Y:S01]  /*6850*/  FFMA R49, R81.reuse, R84, R49 ;  /* 0x0000005451317223 */ /* 0x040fe20000000031 */
[----:B------:R1:W-:Y:S01]  /*6860*/  STS.128 [R177+0x400], R116 ;  /* 0x00040074b1007388 */ /* 0x0003e20000000c00 */
[C---:B------:R-:W-:Y:S01]  /*6870*/  SHF.L.U32 R83, R138.reuse, 0x10, RZ ;  /* 0x000000108a537819 */ /* 0x040fe200000006ff */
[----:B------:R-:W-:Y:S01]  /*6880*/  FFMA R50, R81, R85, R50 ;  /* 0x0000005551327223 */ /* 0x000fe20000000032 */
[----:B------:R-:W-:Y:S01]  /*6890*/  SHF.L.U32 R85, R139, 0x10, RZ ;  /* 0x000000108b557819 */ /* 0x000fe200000006ff */
[----:B------:R-:W-:Y:S01]  /*68a0*/  FFMA R55, R81, R82, R55 ;  /* 0x0000005251377223 */ /* 0x000fe20000000037 */
[----:B------:R-:W-:Y:S01]  /*68b0*/  LOP3.LUT R82, R138, 0xffff0000, RZ, 0xc0, !PT ;  /* 0xffff00008a527812 */ /* 0x000fe200078ec0ff */
[C---:B------:R-:W-:Y:S01]  /*68c0*/  FMUL R52, R78.reuse, R56 ;  /* 0x000000384e347220 */ /* 0x040fe20000400000 */
[----:B------:R-:W-:Y:S01]  /*68d0*/  LOP3.LUT R84, R139, 0xffff0000, RZ, 0xc0, !PT ;  /* 0xffff00008b547812 */ /* 0x000fe200078ec0ff */
[C---:B------:R-:W-:Y:S01]  /*68e0*/  FMUL R53, R78.reuse, R57 ;  /* 0x000000394e357220 */ /* 0x040fe20000400000 */
[C---:B------:R-:W-:Y:S01]  /*68f0*/  FMUL R54, R78.reuse, R58 ;  /* 0x0000003a4e367220 */ /* 0x040fe20000400000 */
[----:B------:R-:W-:Y:S01]  /*6900*/  FMUL R59, R78, R59 ;  /* 0x0000003b4e3b7220 */ /* 0x000fe20000400000 */
[C---:B------:R-:W-:Y:S01]  /*6910*/  FFMA R52, R81.reuse, R83, R52 ;  /* 0x0000005351347223 */ /* 0x040fe20000000034 */
[C---:B------:R-:W-:Y:S01]  /*6920*/  FFMA R53, R81.reuse, R82, R53 ;  /* 0x0000005251357223 */ /* 0x040fe20000000035 */
[C---:B------:R-:W-:Y:S01]  /*6930*/  FFMA R54, R81.reuse, R85, R54 ;  /* 0x0000005551367223 */ /* 0x040fe20000000036 */
[----:B------:R-:W-:Y:S01]  /*6940*/  FFMA R59, R81, R84, R59 ;  /* 0x00000054513b7223 */ /* 0x000fe2000000003b */
[----:B------:R-:W-:Y:S01]  /*6950*/  SHF.L.U32 R82, R144, 0x10, RZ ;  /* 0x0000001090527819 */ /* 0x000fe200000006ff */
[----:B------:R-:W-:Y:S01]  /*6960*/  FMUL R56, R78, R60 ;  /* 0x0000003c4e387220 */ /* 0x000fe20000400000 */
[----:B------:R-:W-:Y:S01]  /*6970*/  LOP3.LUT R84, R144, 0xffff0000, RZ, 0xc0, !PT ;  /* 0xffff000090547812 */ /* 0x000fe200078ec0ff */
[C---:B------:R-:W-:Y:S01]  /*6980*/  FMUL R57, R78.reuse, R61 ;  /* 0x0000003d4e397220 */ /* 0x040fe20000400000 */
[----:B------:R-:W-:Y:S01]  /*6990*/  SHF.L.U32 R83, R145, 0x10, RZ ;  /* 0x0000001091537819 */ /* 0x000fe200000006ff */
[C---:B------:R-:W-:Y:S01]  /*69a0*/  FMUL R58, R78.reuse, R62 ;  /* 0x0000003e4e3a7220 */ /* 0x040fe20000400000 */
[----:B------:R-:W-:Y:S01]  /*69b0*/  F2FP.BF16.F32.PACK_AB R125, R47, R42 ;  /* 0x0000002a2f7d723e */ /* 0x000fe200000010ff */
[----:B------:R-:W-:Y:S01]  /*69c0*/  FFMA R56, R81, R82, R56 ;  /* 0x0000005251387223 */ /* 0x000fe20000000038 */
[----:B------:R-:W-:Y:S01]  /*69d0*/  F2FP.BF16.F32.PACK_AB R126, R45, R44 ;  /* 0x0000002c2d7e723e */ /* 0x000fe200000010ff */
[----:B------:R-:W-:Y:S01]  /*69e0*/  FFMA R57, R81, R84, R57 ;  /* 0x0000005451397223 */ /* 0x000fe20000000039 */
[----:B------:R-:W-:Y:S01]  /*69f0*/  F2FP.BF16.F32.PACK_AB R127, R51, R46 ;  /* 0x0000002e337f723e */ /* 0x000fe200000010ff */
[----:B------:R-:W-:Y:S01]  /*6a00*/  FFMA R58, R81, R83, R58 ;  /* 0x00000053513a7223 */ /* 0x000fe2000000003a */
[----:B------:R-:W-:Y:S01]  /*6a10*/  LOP3.LUT R82, R145, 0xffff0000, RZ, 0xc0, !PT ;  /* 0xffff000091527812 */ /* 0x000fe200078ec0ff */
[----:B------:R-:W-:Y:S01]  /*6a20*/  FMUL R63, R78, R63 ;  /* 0x0000003f4e3f7220 */ /* 0x000fe20000400000 */
[----:B------:R-:W-:Y:S01]  /*6a30*/  SHF.L.U32 R83, R146, 0x10, RZ ;  /* 0x0000001092537819 */ /* 0x000fe200000006ff */
[----:B------:R1:W-:Y:S01]  /*6a40*/  STS.128 [R176+0x400], R124 ;  /* 0x0004007cb0007388 */ /* 0x0003e20000000c00 */
[----:B------:R-:W-:Y:S01]  /*6a50*/  FMUL R60, R78, R64 ;  /* 0x000000404e3c7220 */ /* 0x000fe20000400000 */
[----:B------:R-:W-:Y:S01]  /*6a60*/  LOP3.LUT R84, R146, 0xffff0000, RZ, 0xc0, !PT ;  /* 0xffff000092547812 */ /* 0x000fe200078ec0ff */
[C---:B------:R-:W-:Y:S01]  /*6a70*/  FMUL R61, R78.reuse, R65 ;  /* 0x000000414e3d7220 */ /* 0x040fe20000400000 */
[----:B------:R-:W-:Y:S01]  /*6a80*/  SHF.L.U32 R85, R147, 0x10, RZ ;  /* 0x0000001093557819 */ /* 0x000fe200000006ff */
[C---:B------:R-:W-:Y:S01]  /*6a90*/  FMUL R62, R78.reuse, R66 ;  /* 0x000000424e3e7220 */ /* 0x040fe20000400000 */
[----:B------:R-:W-:Y:S01]  /*6aa0*/  FFMA R63, R81, R82, R63 ;  /* 0x00000052513f7223 */ /* 0x000fe2000000003f */
[----:B------:R-:W-:Y:S01]  /*6ab0*/  FMUL R67, R78, R67 ;  /* 0x000000434e437220 */ /* 0x000fe20000400000 */
[----:B------:R-:W-:Y:S01]  /*6ac0*/  F2FP.BF16.F32.PACK_AB R132, R49, R48 ;  /* 0x000000303184723e */ /* 0x000fe200000010ff */
[----:B------:R-:W-:Y:S01]  /*6ad0*/  FFMA R60, R81, R83, R60 ;  /* 0x00000053513c7223 */ /* 0x000fe2000000003c */
[----:B------:R-:W-:Y:S01]  /*6ae0*/  F2FP.BF16.F32.PACK_AB R133, R55, R50 ;  /* 0x000000323785723e */ /* 0x000fe200000010ff */
[----:B------:R-:W-:Y:S01]  /*6af0*/  FFMA R61, R81, R84, R61 ;  /* 0x00000054513d7223 */ /* 0x000fe2000000003d */
[----:B------:R-:W-:Y:S01]  /*6b00*/  F2FP.BF16.F32.PACK_AB R134, R53, R52 ;  /* 0x000000343586723e */ /* 0x000fe200000010ff */
[----:B------:R-:W-:Y:S01]  /*6b10*/  FFMA R62, R81, R85, R62 ;  /* 0x00000055513e7223 */ /* 0x000fe2000000003e */
[----:B------:R-:W-:Y:S01]  /*6b20*/  F2FP.BF16.F32.PACK_AB R135, R59, R54 ;  /* 0x000000363b87723e */ /* 0x000fe200000010ff */
[----:B------:R-:W-:Y:S01]  /*6b30*/  FFMA R67, R81, R86, R67 ;  /* 0x0000005651437223 */ /* 0x000fe20000000043 */
[----:B------:R-:W-:Y:S02]  /*6b40*/  F2FP.BF16.F32.PACK_AB R140, R57, R56 ;  /* 0x00000038398c723e */ /* 0x000fe400000010ff */
[----:B------:R-:W-:Y:S01]  /*6b50*/  F2FP.BF16.F32.PACK_AB R141, R63, R58 ;  /* 0x0000003a3f8d723e */ /* 0x000fe200000010ff */
[----:B------:R1:W-:Y:S01]  /*6b60*/  STS.128 [R175+0x400], R132 ;  /* 0x00040084af007388 */ /* 0x0003e20000000c00 */
[----:B------:R-:W-:Y:S02]  /*6b70*/  F2FP.BF16.F32.PACK_AB R142, R61, R60 ;  /* 0x0000003c3d8e723e */ /* 0x000fe400000010ff */
[----:B------:R-:W-:Y:S05]  /*6b80*/  F2FP.BF16.F32.PACK_AB R143, R67, R62 ;  /* 0x0000003e438f723e */ /* 0x000fea00000010ff */
[----:B------:R1:W-:Y:S01]  /*6b90*/  STS.128 [R174+0x400], R140 ;  /* 0x0004008cae007388 */ /* 0x0003e20000000c00 */
[----:B------:R-:W-:Y:S01]  /*6ba0*/  @!PT LDS RZ, [RZ] ;  /* 0x00000000fffff984 */ /* 0x000fe20000000800 */
[----:B------:R-:W-:Y:S01]  /*6bb0*/  @!PT LDS RZ, [RZ] ;  /* 0x00000000fffff984 */ /* 0x000fe20000000800 */
[----:B------:R-:W-:Y:S01]  /*6bc0*/  @!PT LDS RZ, [RZ] ;  /* 0x00000000fffff984 */ /* 0x000fe20000000800 */
[----:B------:R-:W-:Y:S01]  /*6bd0*/  @!PT LDS RZ, [RZ] ;  /* 0x00000000fffff984 */ /* 0x000fe20000000800 */
[----:B------:R2:W-:Y:S07]  /*6be0*/  MEMBAR.ALL.CTA ;  /* 0x0000000000007992 */ /* 0x0005ee0000008000 */
[----:B--2---:R-:W2:Y:S02]  /*6bf0*/  FENCE.VIEW.ASYNC.S ;  /* 0x00000000000073c6 */ /* 0x004ea40000000000 */
[----:B--2---:R-:W-:Y:S06]  /*6c00*/  BAR.SYNC.DEFER_BLOCKING 0x1, 0x80 ;  /* 0x0042000000007b1d */ /* 0x004fec0000010000 */
[----:B------:R-:W-:Y:S05]  /*6c10*/  @P0 BRA `(.L_x_99) ;  /* 0x0000000000280947 */ /* 0x000fea0003800000 */
[----:B------:R-:W-:Y:S02]  /*6c20*/  UIADD3 UR4, UPT, UPT, UR48, 0x400, URZ ;  /* 0x0000040030047890 */ /* 0x000fe4000fffe0ff */
[----:B------:R-:W-:Y:S01]  /*6c30*/  UIADD3 UR6, UP0, UPT, UR52, 0x680, URZ ;  /* 0x0000068034067890 */ /* 0x000fe2000ff1e0ff */
[----:B------:R-:W-:Y:S03]  /*6c40*/  UMOV UR43, UR36 ;  /* 0x00000024002b7c82 */ /* 0x000fe60008000000 */
[----:B------:R-:W-:Y:S01]  /*6c50*/  MOV R163, UR4 ;  /* 0x0000000400a37c02 */ /* 0x000fe20008000f00 */
[----:B------:R-:W-:Y:S03]  /*6c60*/  UIADD3.X UR7, UPT, UPT, URZ, UR53, URZ, UP0, !UPT ;  /* 0x00000035ff077290 */ /* 0x000fe600087fe4ff */
[----:B------:R-:W-:Y:S11]  /*6c70*/  R2UR UR40, R163 ;  /* 0x00000000a32872ca */ /* 0x000ff600000e0000 */
[----:B------:R-:W-:Y:S02]  /*6c80*/  @!UPT UIADD3 URZ, UPT, UPT, URZ, URZ, URZ ;  /* 0x000000fffffff290 */ /* 0x000fe4000fffe0ff */
[----:B------:R2:W-:Y:S01]  /*6c90*/  UTMASTG.3D [UR40], [UR6] ;  /* 0x00000028060073b5 */ /* 0x0005e20008010000 */
[----:B------:R0:W-:Y:S01]  /*6ca0*/  UTMACMDFLUSH ;  /* 0x00000000000079b7 */ /* 0x0001e20000000000 */
[----:B--2---:R-:W-:Y:S04]  /*6cb0*/  DEPBAR.LE SB0, 0x1 ;  /* 0x000080400000791a */ /* 0x004fe80000000000 */
.L_x_99:
[----:B------:R-:W-:Y:S05]  /*6cc0*/  BSYNC.RECONVERGENT B0 ;  /* 0x0000000000007941 */ /* 0x000fea0003800200 */
.L_x_98:
[----:B------:R-:W-:Y:S01]  /*6cd0*/  BAR.SYNC.DEFER_BLOCKING 0x1, 0x80 ;  /* 0x0042000000007b1d */ /* 0x000fe20000010000 */
[----:B------:R-:W-:Y:S01]  /*6ce0*/  ISETP.NE.AND P1, PT, R179, RZ, PT ;  /* 0x000000ffb300720c */ /* 0x000fe20003f25270 */
[----:B------:R-:W-:Y:S01]  /*6cf0*/  UISETP.NE.AND UP0, UPT, UR49, URZ, UPT ;  /* 0x000000ff3100728c */ /* 0x000fe2000bf05270 */
[----:B------:R-:W-:Y:S11]  /*6d00*/  LEA R3, R101, UR48, 0x3 ;  /* 0x0000003065037c11 */ /* 0x000ff6000f8e18ff */
[----:B------:R-:W-:Y:S01]  /*6d10*/  @P1 SHF.L.U32 R2, R167, 0x1f, RZ ;  /* 0x0000001fa7021819 */ /* 0x000fe200000006ff */
[----:B------:R-:W-:Y:S06]  /*6d20*/  BRA.U !UP0, `(.L_x_100) ;  /* 0x0000000108247547 */ /* 0x000fec000b800000 */
[----:B------:R-:W-:Y:S01]  /*6d30*/  IMAD.U32 R5, RZ, RZ, UR51 ;  /* 0x00000033ff057e24 */ /* 0x000fe2000f8e00ff */
[----:B------:R-:W-:Y:S01]  /*6d40*/  MOV R0, UR37 ;  /* 0x0000002500007c02 */ /* 0x000fe20008000f00 */
[----:B------:R-:W-:Y:S03]  /*6d50*/  UIADD3 UR51, UPT, UPT, UR51, 0x1, URZ ;  /* 0x0000000133337890 */ /* 0x000fe6000fffe0ff */
[----:B------:R-:W-:Y:S01]  /*6d60*/  @P1 LEA R5, R5, UR48, 0x3 ;  /* 0x0000003005051c11 */ /* 0x000fe2000f8e18ff */
[----:B------:R-:W-:Y:S04]  /*6d70*/  UISETP.NE.AND UP0, UPT, UR51, 0x4, UPT ;  /* 0x000000043300788c */ /* 0x000fe8000bf05270 */
[----:B------:R-:W-:Y:S01]  /*6d80*/  @P1 VIADD R5, R5, 0x80 ;  /* 0x0000008005051836 */ /* 0x000fe20000000000 */
[----:B------:R-:W-:Y:S04]  /*6d90*/  USEL UR51, UR51, URZ, UP0 ;  /* 0x000000ff33337287 */ /* 0x000fe80008000000 */
[----:B------:R-:W-:Y:S04]  /*6da0*/  @P1 PRMT R0, R0, 0x654, R5 ;  /* 0x0000065400001816 */ /* 0x000fe80000000005 */
[----:B------:R2:W-:Y:S04]  /*6db0*/  @P1 SYNCS.ARRIVE.TRANS64.RED.A1T0 RZ, [R0+URZ], RZ ;  /* 0x000000ff00ff19a7 */ /* 0x0005e800081004ff */
.L_x_100:
[----:B------:R-:W4:Y:S01]  /*6dc0*/  @P1 SYNCS.PHASECHK.TRANS64.TRYWAIT P0, [R3+URZ+0x60], R2 ;  /* 0x00006002030015a7 */ /* 0x000f2200080011ff */
[----:B------:R-:W-:Y:S01]  /*6dd0*/  BSSY B1, `(.L_x_101) ;  /* 0x000001f000017945 */ /* 0x000fe20003800000 */
[----:B----4-:R-:W-:Y:S03]  /*6de0*/  @P1 SEL R103, RZ, 0x1, !P0 ;  /* 0x00000001ff671807 */ /* 0x010fe60004000000 */
[----:B------:R-:W-:Y:S05]  /*6df0*/  @!P1 BRA `(.L_x_102) ;  /* 0x0000000000709947 */ /* 0x000fea0003800000 */
[----:B------:R-:W-:Y:S01]  /*6e00*/  ISETP.NE.AND P1, PT, R109, RZ, PT ;  /* 0x000000ff6d00720c */ /* 0x000fe20003f25270 */
[----:B------:R-:W-:Y:S01]  /*6e10*/  BSSY B0, `(.L_x_103) ;  /* 0x000000b000007945 */ /* 0x000fe20003800000 */
[----:B------:R-:W-:Y:S11]  /*6e20*/  ISETP.NE.AND P0, PT, R103, RZ, PT ;  /* 0x000000ff6700720c */ /* 0x000ff60003f05270 */
[----:B------:R-:W-:Y:S05]  /*6e30*/  @P1 IMAD R4, R101, 0x4000, R182 ;  /* 0x0000400065041824 */ /* 0x000fea00078e02b6 */
[----:B------:R-:W-:Y:S04]  /*6e40*/  @P1 IADD3 R9, PT, PT, R4, UR48, RZ ;  /* 0x0000003004091c10 */ /* 0x000fe8000fffe0ff */
[----:B------:R-:W-:Y:S01]  /*6e50*/  @P1 IADD3 R7, PT, PT, R102, R9, RZ ;  /* 0x0000000966071210 */ /* 0x000fe20007ffe0ff */
[--C-:B------:R-:W-:Y:S02]  /*6e60*/  @P1 IMAD.IADD R5, R100, 0x1, R9.reuse ;  /* 0x0000000164051824 */ /* 0x100fe400078e0209 */
[----:B------:R-:W-:Y:S01]  /*6e70*/  @P1 IMAD.IADD R2, R108, 0x1, R9 ;  /* 0x000000016c021824 */ /* 0x000fe200078e0209 */
[----:B------:R-:W-:Y:S06]  /*6e80*/  @P0 BRA `(.L_x_104) ;  /* 0x00000000000c0947 */ /* 0x000fec0003800000 */
[----:B--2---:R-:W-:Y:S04]  /*6e90*/  SHF.L.U32 R0, R167, 0x1f, RZ ;  /* 0x0000001fa7007819 */ /* 0x004fe800000006ff */
[----:B------:R-:W2:Y:S02]  /*6ea0*/  SYNCS.PHASECHK.TRANS64.TRYWAIT P0, [R3+URZ+0x60], R0 ;  /* 0x00006000030075a7 */ /* 0x000ea400080011ff */
[----:B--2---:R-:W-:Y:S05]  /*6eb0*/  @!P0 BRA `(.L_x_105) ;  /* 0x00000048003c8947 */ /* 0x004fea0003800000 */
.L_x_104:
[----:B------:R-:W-:Y:S05]  /*6ec0*/  BSYNC B0 ;  /* 0x0000000000007941 */ /* 0x000fea0003800000 */
.L_x_103:
[----:B------:R-:W-:Y:S01]  /*6ed0*/  ISETP.NE.AND P0, PT, R109, RZ, PT ;  /* 0x000000ff6d00720c */ /* 0x000fe20003f05270 */
[----:B------:R-:W-:Y:S11]  /*6ee0*/  VIADD R101, R101, 0x1 ;  /* 0x0000000165657836 */ /* 0x000ff60000000000 */
[----:B------:R-:W-:Y:S01]  /*6ef0*/  @!UPT UIADD3 URZ, UPT, UPT, URZ, URZ, URZ ;  /* 0x000000fffffff290 */ /* 0x000fe2000fffe0ff */
[----:B------:R4:W1:Y:S01]  /*6f00*/  @P0 LDS.128 R88, [R4+UR48+0x400] ;  /* 0x0004003004580984 */ /* 0x0008620008000c00 */
[--C-:B--2---:R-:W-:Y:S01]  /*6f10*/  @P0 IMAD.IADD R3, R102, 0x1, R5.reuse ;  /* 0x0000000166030824 */ /* 0x104fe200078e0205 */
[C---:B------:R-:W-:Y:S01]  /*6f20*/  @P0 IADD3 R0, PT, PT, R108.reuse, R7, RZ ;  /* 0x000000076c000210 */ /* 0x040fe20007ffe0ff */
[C---:B------:R-:W-:Y:S01]  /*6f30*/  @P0 IMAD.IADD R6, R108.reuse, 0x1, R5 ;  /* 0x000000016c060824 */ /* 0x040fe200078e0205 */
[----:B------:R4:W2:Y:S02]  /*6f40*/  @P0 LDS.128 R96, [R2+0x400] ;  /* 0x0004000002600984 */ /* 0x0008a40000000c00 */
[----:B------:R-:W-:Y:S02]  /*6f50*/  @P0 IADD3 R8, PT, PT, R108, R3, RZ ;  /* 0x000000036c080210 */ /* 0x000fe40007ffe0ff */
[----:B------:R4:W1:Y:S04]  /*6f60*/  @P0 LDS.128 R104, [R7+0x400] ;  /* 0x0004000007680984 */ /* 0x0008680000000c00 */
[----:B------:R4:W1:Y:S04]  /*6f70*/  @P0 LDS.128 R112, [R0+0x400] ;  /* 0x0004000000700984 */ /* 0x0008680000000c00 */
[----:B------:R4:W1:Y:S04]  /*6f80*/  @P0 LDS.128 R120, [R5+0x400] ;  /* 0x0004000005780984 */ /* 0x0008680000000c00 */
[----:B------:R4:W1:Y:S04]  /*6f90*/  @P0 LDS.128 R128, [R6+0x400] ;  /* 0x0004000006800984 */ /* 0x0008680000000c00 */
[----:B------:R4:W1:Y:S04]  /*6fa0*/  @P0 LDS.128 R136, [R3+0x400] ;  /* 0x0004000003880984 */ /* 0x0008680000000c00 */
[----:B------:R4:W1:Y:S02]  /*6fb0*/  @P0 LDS.128 R144, [R8+0x400] ;  /* 0x0004000008900984 */ /* 0x0008640000000c00 */
.L_x_102:
[----:B------:R-:W-:Y:S05]  /*6fc0*/  BSYNC B1 ;  /* 0x0000000000017941 */ /* 0x000fea0003800000 */
.L_x_101:
[----:B----4-:R-:W-:Y:S05]  /*6fd0*/  VIADD R3, R80, 0x40 ;  /* 0x0000004050037836 */ /* 0x010fea0000000000 */
[----:B------:R-:W-:Y:S04]  /*6fe0*/  SHF.R.U32.HI R3, RZ, 0x15, R3 ;  /* 0x00000015ff037819 */ /* 0x000fe80000011603 */
[----:B------:R-:W-:Y:S11]  /*6ff0*/  LOP3.LUT P0, RZ, R3, 0x3, R162, 0x48, !PT ;  /* 0x0000000303ff7812 */ /* 0x000ff600078048a2 */
[----:B------:R-:W-:Y:S02]  /*7000*/  @!UPT UIADD3 URZ, UPT, UPT, URZ, URZ, URZ ;  /* 0x000000fffffff290 */ /* 0x000fe4000fffe0ff */
        /* <DEDUP_REMOVED lines=17> */
.L_x_106:
[----:B------:R-:W-:Y:S01]  /*7120*/  ISETP.NE.AND P6, PT, R179, RZ, PT ;  /* 0x000000ffb300720c */ /* 0x000fe20003fc5270 */
[----:B------:R-:W-:Y:S05]  /*7130*/  WARPSYNC.ALL ;  /* 0x0000000000007948 */ /* 0x000fea0003800000 */
[----:B------:R-:W-:Y:S01]  /*7140*/  R2UR UR4, R80 ;  /* 0x00000000500472ca */ /* 0x000fe200000e0000 */
[----:B------:R-:W-:Y:S01]  /*7150*/  BSSY.RECONVERGENT B0, `(.L_x_107) ;  /* 0x0000103000007945 */ /* 0x000fe20003800200 */
[----:B--2---:R-:W-:Y:S02]  /*7160*/  MOV R0, UR51 ;  /* 0x0000003300007c02 */ /* 0x004fe40008000f00 */
[----:B------:R-:W-:Y:S02]  /*7170*/  MOV R85, UR37 ;  /* 0x0000002500557c02 */ /* 0x000fe40008000f00 */
[----:B-1----:R-:W-:Y:S02]  /*7180*/  SHF.L.U32 R82, R88, 0x10, RZ ;  /* 0x0000001058527819 */ /* 0x002fe400000006ff */
[----:B------:R-:W-:Y:S02]  /*7190*/  @P6 LEA R0, R0, UR48, 0x3 ;  /* 0x0000003000006c11 */ /* 0x000fe4000f8e18ff */
[----:B------:R-:W-:Y:S02]  /*71a0*/  LOP3.LUT R83, R88, 0xffff0000, RZ, 0xc0, !PT ;  /* 0xffff000058537812 */ /* 0x000fe400078ec0ff */
[----:B------:R-:W-:Y:S01]  /*71b0*/  @P6 IADD3 R0, PT, PT, R0, 0x80, RZ ;  /* 0x0000008000006810 */ /* 0x000fe20007ffe0ff */
[----:B------:R-:W1:Y:S01]  /*71c0*/  LDTM.x64 R4, tmem[UR4+0x40] ;  /* 0x00004004000479ee */ /* 0x000e620008340000 */
[----:B------:R-:W-:Y:S02]  /*71d0*/  SHF.L.U32 R84, R89, 0x10, RZ ;  /* 0x0000001059547819 */ /* 0x000fe400000006ff */
[----:B------:R-:W-:Y:S02]  /*71e0*/  @P6 PRMT R85, R85, 0x654, R0 ;  /* 0x0000065455556816 */ /* 0x000fe40000000000 */
[----:B------:R-:W-:Y:S02]  /*71f0*/  LOP3.LUT R86, R89, 0xffff0000, RZ, 0xc0, !PT ;  /* 0xffff000059567812 */ /* 0x000fe400078ec0ff */
[----:B------:R-:W-:Y:S01]  /*7200*/  ISETP.NE.AND P0, PT, R170, RZ, PT ;  /* 0x000000ffaa00720c */ /* 0x000fe20003f05270 */
[C---:B-1----:R-:W-:Y:S01]  /*7210*/  FMUL R0, R78.reuse, R4 ;  /* 0x000000044e007220 */ /* 0x042fe20000400000 */
[C---:B------:R-:W-:Y:S01]  /*7220*/  FMUL R2, R78.reuse, R5 ;  /* 0x000000054e027220 */ /* 0x040fe20000400000 */
[C---:B------:R-:W-:Y:S01]  /*7230*/  FMUL R3, R78.reuse, R6 ;  /* 0x000000064e037220 */ /* 0x040fe20000400000 */
[----:B------:R-:W-:Y:S01]  /*7240*/  FMUL R7, R78, R7 ;  /* 0x000000074e077220 */ /* 0x000fe20000400000 */
[C---:B------:R-:W-:Y:S01]  /*7250*/  FFMA R0, R81.reuse, R82, R0 ;  /* 0x0000005251007223 */ /* 0x040fe20000000000 */
[C---:B------:R-:W-:Y:S01]  /*7260*/  LOP3.LUT R82, R90.reuse, 0xffff0000, RZ, 0xc0, !PT ;  /* 0xffff00005a527812 */ /* 0x040fe200078ec0ff */
[C---:B------:R-:W-:Y:S01]  /*7270*/  FFMA R2, R81.reuse, R83, R2 ;  /* 0x0000005351027223 */ /* 0x040fe20000000002 */
[----:B------:R-:W-:Y:S01]  /*7280*/  SHF.L.U32 R83, R90, 0x10, RZ ;  /* 0x000000105a537819 */ /* 0x000fe200000006ff */
[C---:B------:R-:W-:Y:S01]  /*7290*/  FFMA R3, R81.reuse, R84, R3 ;  /* 0x0000005451037223 */ /* 0x040fe20000000003 */
[----:B------:R-:W-:Y:S01]  /*72a0*/  FMUL R4, R78, R8 ;  /* 0x000000084e047220 */ /* 0x000fe20000400000 */
[----:B------:R-:W-:Y:S01]  /*72b0*/  FFMA R7, R81, R86, R7 ;  /* 0x0000005651077223 */ /* 0x000fe20000000007 */
[----:B------:R-:W-:Y:S01]  /*72c0*/  F2FP.BF16.F32.PACK_AB R92, R2, R0 ;  /* 0x00000000025c723e */ /* 0x000fe200000010ff */
[C---:B------:R-:W-:Y:S01]  /*72d0*/  FMUL R5, R78.reuse, R9 ;  /* 0x000000094e057220 */ /* 0x040fe20000400000 */
[----:B------:R-:W-:Y:S01]  /*72e0*/  LOP3.LUT R0, R91, 0xffff0000, RZ, 0xc0, !PT ;  /* 0xffff00005b007812 */ /* 0x000fe200078ec0ff */
[----:B------:R-:W-:Y:S01]  /*72f0*/  FFMA R4, R81, R83, R4 ;  /* 0x0000005351047223 */ /* 0x000fe20000000004 */
[----:B------:R-:W-:Y:S01]  /*7300*/  SHF.L.U32 R83, R91, 0x10, RZ ;  /* 0x000000105b537819 */ /* 0x000fe200000006ff */
[----:B------:R-:W-:Y:S01]  /*7310*/  FFMA R5, R81, R82, R5 ;  /* 0x0000005251057223 */ /* 0x000fe20000000005 */
[----:B------:R-:W-:Y:S01]  /*7320*/  F2FP.BF16.F32.PACK_AB R93, R7, R3 ;  /* 0x00000003075d723e */ /* 0x000fe200000010ff */
[----:B------:R-:W-:Y:S01]  /*7330*/  FMUL R6, R78, R10 ;  /* 0x0000000a4e067220 */ /* 0x000fe20000400000 */
[----:B------:R-:W-:Y:S01]  /*7340*/  SHF.L.U32 R3, R96, 0x10, RZ ;  /* 0x0000001060037819 */ /* 0x000fe200000006ff */
[----:B------:R-:W-:Y:S01]  /*7350*/  FMUL R11, R78, R11 ;  /* 0x0000000b4e0b7220 */ /* 0x000fe20000400000 */
[----:B------:R-:W-:Y:S01]  /*7360*/  LOP3.LUT R2, R96, 0xffff0000, RZ, 0xc0, !PT ;  /* 0xffff000060027812 */ /* 0x000fe200078ec0ff */
[C---:B------:R-:W-:Y:S01]  /*7370*/  FMUL R8, R78.reuse, R12 ;  /* 0x0000000c4e087220 */ /* 0x040fe20000400000 */
[----:B------:R-:W-:Y:S01]  /*7380*/  LOP3.LUT R82, R107, 0xffff0000, RZ, 0xc0, !PT ;  /* 0xffff00006b527812 */ /* 0x000fe200078ec0ff */
[----:B------:R-:W-:Y:S01]  /*7390*/  FMUL R9, R78, R13 ;  /* 0x0000000d4e097220 */ /* 0x000fe20000400000 */
[----:B------:R-:W-:Y:S01]  /*73a0*/  F2FP.BF16.F32.PACK_AB R94, R5, R4 ;  /* 0x00000004055e723e */ /* 0x000fe200000010ff */
[C---:B------:R-:W-:Y:S01]  /*73b0*/  FFMA R6, R81.reuse, R83, R6 ;  /* 0x0000005351067223 */ /* 0x040fe20000000006 */
[----:B------:R-:W-:Y:S01]  /*73c0*/  SHF.L.U32 R83, R104, 0x10, RZ ;  /* 0x0000001068537819 */ /* 0x000fe200000006ff */
[----:B------:R-:W-:Y:S01]  /*73d0*/  FFMA R11, R81, R0, R11 ;  /* 0x00000000510b7223 */ /* 0x000fe2000000000b */
[----:B------:R-:W-:Y:S01]  /*73e0*/  SHF.L.U32 R0, R97, 0x10, RZ ;  /* 0x0000001061007819 */ /* 0x000fe200000006ff */
[C---:B------:R-:W-:Y:S01]  /*73f0*/  FFMA R8, R81.reuse, R3, R8 ;  /* 0x0000000351087223 */ /* 0x040fe20000000008 */
[----:B------:R-:W-:Y:S01]  /*7400*/  SHF.L.U32 R3, R98, 0x10, RZ ;  /* 0x0000001062037819 */ /* 0x000fe200000006ff */
[----:B------:R-:W-:Y:S01]  /*7410*/  FFMA R9, R81, R2, R9 ;  /* 0x0000000251097223 */ /* 0x000fe20000000009 */
[----:B------:R-:W-:Y:S01]  /*7420*/  LOP3.LUT R2, R97, 0xffff0000, RZ, 0xc0, !PT ;  /* 0xffff000061027812 */ /* 0x000fe200078ec0ff */
[C---:B------:R-:W-:Y:S01]  /*7430*/  FMUL R10, R78.reuse, R14 ;  /* 0x0000000e4e0a7220 */ /* 0x040fe20000400000 */
[----:B------:R-:W-:Y:S01]  /*7440*/  F2FP.BF16.F32.PACK_AB R95, R11, R6 ;  /* 0x000000060b5f723e */ /* 0x000fe200000010ff */
[C---:B------:R-:W-:Y:S01]  /*7450*/  FMUL R15, R78.reuse, R15 ;  /* 0x0000000f4e0f7220 */ /* 0x040fe20000400000 */
[----:B------:R-:W-:Y:S01]  /*7460*/  F2FP.BF16.F32.PACK_AB R116, R9, R8 ;  /* 0x000000080974723e */ /* 0x000fe200000010ff */
[----:B------:R-:W-:Y:S01]  /*7470*/  FMUL R12, R78, R16 ;  /* 0x000000104e0c7220 */ /* 0x000fe20000400000 */
[C---:B------:R-:W-:Y:S01]  /*7480*/  FFMA R10, R81.reuse, R0, R10 ;  /* 0x00000000510a7223 */ /* 0x040fe2000000000a */
[----:B------:R-:W-:Y:S01]  /*7490*/  LOP3.LUT R0, R98, 0xffff0000, RZ, 0xc0, !PT ;  /* 0xffff000062007812 */ /* 0x000fe200078ec0ff */
[----:B------:R-:W-:Y:S01]  /*74a0*/  FFMA R15, R81, R2, R15 ;  /* 0x00000002510f7223 */ /* 0x000fe2000000000f */
        /* <DEDUP_REMOVED lines=9> */
[----:B------:R-:W-:Y:S01]  /*7540*/  FMUL R16, R78, R20 ;  /* 0x000000144e107220 */ /* 0x000fe20000400000 */
[----:B------:R-:W-:Y:S01]  /*7550*/  FFMA R14, R81, R3, R14 ;  /* 0x00000003510e7223 */ /* 0x000fe2000000000e */
[----:B------:R-:W-:Y:S01]  /*7560*/  SHF.L.U32 R3, R106, 0x10, RZ ;  /* 0x000000106a037819 */ /* 0x000fe200000006ff */
[C---:B------:R-:W-:Y:S01]  /*7570*/  FMUL R17, R78.reuse, R21 ;  /* 0x000000154e117220 */ /* 0x040fe20000400000 */
[----:B------:R-:W-:Y:S01]  /*7580*/  F2FP.BF16.F32.PACK_AB R118, R13, R12 ;  /* 0x0000000c0d76723e */ /* 0x000fe200000010ff */
[----:B------:R-:W-:Y:S01]  /*7590*/  FFMA R19, R81, R2, R19 ;  /* 0x0000000251137223 */ /* 0x000fe20000000013 */
[----:B------:R-:W-:Y:S01]  /*75a0*/  SHF.L.U32 R2, R105, 0x10, RZ ;  /* 0x0000001069027819 */ /* 0x000fe200000006ff */
        /* <DEDUP_REMOVED lines=12> */
[C---:B------:R-:W-:Y:S01]  /*7670*/  FFMA R23, R81.reuse, R0, R23 ;  /* 0x0000000051177223 */ /* 0x040fe20000000017 */
[----:B------:R-:W-:Y:S01]  /*7680*/  SHF.L.U32 R0, R112, 0x10, RZ ;  /* 0x0000001070007819 */ /* 0x000fe200000006ff */
[C---:B------:R-:W-:Y:S01]  /*7690*/  FMUL R22, R78.reuse, R26 ;  /* 0x0000001a4e167220 */ /* 0x040fe20000400000 */
[----:B------:R-:W-:Y:S01]  /*76a0*/  FMUL R27, R78, R27 ;  /* 0x0000001b4e1b7220 */ /* 0x000fe20000400000 */
        /* <DEDUP_REMOVED lines=9> */
[----:B------:R-:W-:Y:S01]  /*7740*/  LOP3.LUT R82, R115, 0xffff0000, RZ, 0xc0, !PT ;  /* 0xffff000073527812 */ /* 0x000fe200078ec0ff */
[----:B------:R-:W-:Y:S01]  /*7750*/  FFMA R24, R81, R0, R24 ;  /* 0x0000000051187223 */ /* 0x000fe20000000018 */
[----:B------:R-:W-:Y:S01]  /*7760*/  SHF.L.U32 R0, R113, 0x10, RZ ;  /* 0x0000001071007819 */ /* 0x000fe200000006ff */
[C---:B------:R-:W-:Y:S01]  /*7770*/  FMUL R25, R78.reuse, R29 ;  /* 0x0000001d4e197220 */ /* 0x040fe20000400000 */
[----:B------:R-:W-:Y:S01]  /*7780*/  F2FP.BF16.F32.PACK_AB R126, R21, R20 ;  /* 0x00000014157e723e */ /* 0x000fe200000010ff */
[----:B------:R-:W-:Y:S01]  /*7790*/  FMUL R26, R78, R30 ;  /* 0x0000001e4e1a7220 */ /* 0x000fe20000400000 */
[----:B------:R-:W-:Y:S01]  /*77a0*/  F2FP.BF16.F32.PACK_AB R127, R27, R22 ;  /* 0x000000161b7f723e */ /* 0x000fe200000010ff */
        /* <DEDUP_REMOVED lines=38> */
[----:B------:R1:W-:Y:S01]  /*7a10*/  STS.128 [R182+UR48+0x4400], R92 ;  /* 0x0044005cb6007988 */ /* 0x0003e20008000c30 */
        /* <DEDUP_REMOVED lines=12> */
[----:B------:R2:W-:Y:S01]  /*7ae0*/  STS.128 [R181+0x4400], R116 ;  /* 0x00440074b5007388 */ /* 0x0005e20000000c00 */
        /* <DEDUP_REMOVED lines=12> */
[----:B------:R4:W-:Y:S01]  /*7bb0*/  STS.128 [R180+0x4400], R124 ;  /* 0x0044007cb4007388 */ /* 0x0009e20000000c00 */
[----:B------:R-:W-:Y:S01]  /*7bc0*/  FMUL R51, R78, R51 ;  /* 0x000000334e337220 */ /* 0x000fe20000400000 */
[C---:B------:R-:W-:Y:S01]  /*7bd0*/  FFMA R44, R81.reuse, R3, R44 ;  /* 0x00000003512c7223 */ /* 0x040fe2000000002c */
[C---:B------:R-:W-:Y:S01]  /*7be0*/  SHF.L.U32 R3, R136.reuse, 0x10, RZ ;  /* 0x0000001088037819 */ /* 0x040fe200000006ff */
[----:B------:R-:W-:Y:S01]  /*7bf0*/  FFMA R45, R81, R2, R45 ;  /* 0x00000002512d7223 */ /* 0x000fe2000000002d */
[----:B------:R-:W-:Y:S01]  /*7c00*/  LOP3.LUT R2, R137, 0xffff0000, RZ, 0xc0, !PT ;  /* 0xffff000089027812 */ /* 0x000fe200078ec0ff */
        /* <DEDUP_REMOVED lines=8> */
[C---:B------:R-:W-:Y:S01]  /*7c90*/  FMUL R50, R78.reuse, R54 ;  /* 0x000000364e327220 */ /* 0x040fe20000400000 */
[----:B------:R-:W-:Y:S01]  /*7ca0*/  F2FP.BF16.F32.PACK_AB R94, R37, R36 ;  /* 0x00000024255e723e */ /* 0x000fe200000010ff */
[----:B------:R1:W-:Y:S01]  /*7cb0*/  STS.128 [R178+0x4400], R132 ;  /* 0x00440084b2007388 */ /* 0x0003e20000000c00 */
[----:B------:R-:W-:Y:S01]  /*7cc0*/  F2FP.BF16.F32.PACK_AB R95, R43, R38 ;  /* 0x000000262b5f723e */ /* 0x000fe200000010ff */
[----:B------:R-:W-:Y:S01]  /*7cd0*/  FMUL R55, R78, R55 ;  /* 0x000000374e377220 */ /* 0x000fe20000400000 */
[----:B--2---:R-:W-:Y:S01]  /*7ce0*/  F2FP.BF16.F32.PACK_AB R116, R41, R40 ;  /* 0x000000282974723e */ /* 0x004fe200000010ff */
[----:B------:R-:W-:Y:S01]  /*7cf0*/  FFMA R48, R81, R3, R48 ;  /* 0x0000000351307223 */ /* 0x000fe20000000030 */
[----:B------:R-:W-:Y:S01]  /*7d00*/  SHF.L.U32 R3, R139, 0x10, RZ ;  /* 0x000000108b037819 */ /* 0x000fe200000006ff */
[----:B------:R-:W-:Y:S01]  /*7d10*/  FFMA R49, R81, R0, R49 ;  /* 0x0000000051317223 */ /* 0x000fe20000000031 */
[C---:B------:R-:W-:Y:S01]  /*7d20*/  SHF.L.U32 R0, R138.reuse, 0x10, RZ ;  /* 0x000000108a007819 */ /* 0x040fe200000006ff */
[----:B------:R2:W-:Y:S01]  /*7d30*/  STS.128 [R177+0x4400], R92 ;  /* 0x0044005cb1007388 */ /* 0x0005e20000000c00 */
[----:B------:R-:W-:Y:S01]  /*7d40*/  F2FP.BF16.F32.PACK_AB R117, R47, R42 ;  /* 0x0000002a2f75723e */ /* 0x000fe200000010ff */
[----:B------:R-:W-:Y:S01]  /*7d50*/  FFMA R50, R81, R83, R50 ;  /* 0x0000005351327223 */ /* 0x000fe20000000032 */
[----:B------:R-:W-:Y:S01]  /*7d60*/  SHF.L.U32 R83, R145, 0x10, RZ ;  /* 0x0000001091537819 */ /* 0x000fe200000006ff */
[----:B------:R-:W-:Y:S01]  /*7d70*/  FFMA R55, R81, R2, R55 ;  /* 0x0000000251377223 */ /* 0x000fe20000000037 */
[----:B------:R-:W-:Y:S01]  /*7d80*/  LOP3.LUT R2, R138, 0xffff0000, RZ, 0xc0, !PT ;  /* 0xffff00008a027812 */ /* 0x000fe200078ec0ff */
[C---:B------:R-:W-:Y:S01]  /*7d90*/  FMUL R52, R78.reuse, R56 ;  /* 0x000000384e347220 */ /* 0x040fe20000400000 */
[----:B------:R-:W-:Y:S01]  /*7da0*/  F2FP.BF16.F32.PACK_AB R118, R45, R44 ;  /* 0x0000002c2d76723e */ /* 0x000fe200000010ff */
[C---:B------:R-:W-:Y:S01]  /*7db0*/  FMUL R53, R78.reuse, R57 ;  /* 0x000000394e357220 */ /* 0x040fe20000400000 */
[C---:B------:R-:W-:Y:S01]  /*7dc0*/  FMUL R54, R78.reuse, R58 ;  /* 0x0000003a4e367220 */ /* 0x040fe20000400000 */
[----:B------:R-:W-:Y:S01]  /*7dd0*/  FFMA R52, R81, R0, R52 ;  /* 0x0000000051347223 */ /* 0x000fe20000000034 */
[----:B------:R-:W-:Y:S01]  /*7de0*/  LOP3.LUT R0, R139, 0xffff0000, RZ, 0xc0, !PT ;  /* 0xffff00008b007812 */ /* 0x000fe200078ec0ff */
[C---:B------:R-:W-:Y:S01]  /*7df0*/  FFMA R53, R81.reuse, R2, R53 ;  /* 0x0000000251357223 */ /* 0x040fe20000000035 */
[----:B------:R-:W-:Y:S01]  /*7e00*/  FFMA R54, R81, R3, R54 ;  /* 0x0000000351367223 */ /* 0x000fe20000000036 */
[----:B------:R-:W-:Y:S01]  /*7e10*/  FMUL R59, R78, R59 ;  /* 0x0000003b4e3b7220 */ /* 0x000fe20000400000 */
[----:B------:R-:W-:Y:S01]  /*7e20*/  SHF.L.U32 R3, R144, 0x10, RZ ;  /* 0x0000001090037819 */ /* 0x000fe200000006ff */
[----:B------:R-:W-:Y:S01]  /*7e30*/  FMUL R56, R78, R60 ;  /* 0x0000003c4e387220 */ /* 0x000fe20000400000 */
[----:B------:R-:W-:Y:S01]  /*7e40*/  LOP3.LUT R2, R144, 0xffff0000, RZ, 0xc0, !PT ;  /* 0xffff000090027812 */ /* 0x000fe200078ec0ff */
[C---:B------:R-:W-:Y:S01]  /*7e50*/  FMUL R57, R78.reuse, R61 ;  /* 0x0000003d4e397220 */ /* 0x040fe20000400000 */
[----:B------:R-:W-:Y:S01]  /*7e60*/  F2FP.BF16.F32.PACK_AB R119, R51, R46 ;  /* 0x0000002e3377723e */ /* 0x000fe200000010ff */
[C---:B------:R-:W-:Y:S01]  /*7e70*/  FMUL R58, R78.reuse, R62 ;  /* 0x0000003e4e3a7220 */ /* 0x040fe20000400000 */
[C---:B------:R-:W-:Y:S01]  /*7e80*/  FFMA R59, R81.reuse, R0, R59 ;  /* 0x00000000513b7223 */ /* 0x040fe2000000003b */
[----:B------:R-:W-:Y:S01]  /*7e90*/  FFMA R56, R81, R3, R56 ;  /* 0x0000000351387223 */ /* 0x000fe20000000038 */
[----:B------:R-:W-:Y:S01]  /*7ea0*/  LOP3.LUT R0, R145, 0xffff0000, RZ, 0xc0, !PT ;  /* 0xffff000091007812 */ /* 0x000fe200078ec0ff */
[----:B------:R2:W-:Y:S01]  /*7eb0*/  STS.128 [R176+0x4400], R116 ;  /* 0x00440074b0007388 */ /* 0x0005e20000000c00 */
[C---:B------:R-:W-:Y:S01]  /*7ec0*/  FFMA R57, R81.reuse, R2, R57 ;  /* 0x0000000251397223 */ /* 0x040fe20000000039 */
[----:B------:R-:W-:Y:S01]  /*7ed0*/  FMUL R63, R78, R63 ;  /* 0x0000003f4e3f7220 */ /* 0x000fe20000400000 */
[----:B------:R-:W-:Y:S01]  /*7ee0*/  SHF.L.U32 R3, R146, 0x10, RZ ;  /* 0x0000001092037819 */ /* 0x000fe200000006ff */
[----:B------:R-:W-:Y:S01]  /*7ef0*/  FFMA R58, R81, R83, R58 ;  /* 0x00000053513a7223 */ /* 0x000fe2000000003a */
[----:B------:R-:W-:Y:S01]  /*7f00*/  FMUL R60, R78, R64 ;  /* 0x000000404e3c7220 */ /* 0x000fe20000400000 */
[----:B------:R-:W-:Y:S01]  /*7f10*/  LOP3.LUT R2, R146, 0xffff0000, RZ, 0xc0, !PT ;  /* 0xffff000092027812 */ /* 0x000fe200078ec0ff */
[C---:B------:R-:W-:Y:S01]  /*7f20*/  FMUL R61, R78.reuse, R65 ;  /* 0x000000414e3d7220 */ /* 0x040fe20000400000 */
[----:B------:R-:W-:Y:S01]  /*7f30*/  SHF.L.U32 R83, R147, 0x10, RZ ;  /* 0x0000001093537819 */ /* 0x000fe200000006ff */
[C---:B------:R-:W-:Y:S01]  /*7f40*/  FMUL R62, R78.reuse, R66 ;  /* 0x000000424e3e7220 */ /* 0x040fe20000400000 */
[----:B------:R-:W-:Y:S01]  /*7f50*/  FFMA R63, R81, R0, R63 ;  /* 0x00000000513f7223 */ /* 0x000fe2000000003f */
[----:B------:R-:W-:Y:S01]  /*7f60*/  FMUL R67, R78, R67 ;  /* 0x000000434e437220 */ /* 0x000fe20000400000 */
[----:B----4-:R-:W-:Y:S01]  /*7f70*/  F2FP.BF16.F32.PACK_AB R124, R49, R48 ;  /* 0x00000030317c723e */ /* 0x010fe200000010ff */
[----:B------:R-:W-:Y:S01]  /*7f80*/  FFMA R60, R81, R3, R60 ;  /* 0x00000003513c7223 */ /* 0x000fe2000000003c */
[----:B------:R-:W-:Y:S01]  /*7f90*/  F2FP.BF16.F32.PACK_AB R125, R55, R50 ;  /* 0x00000032377d723e */ /* 0x000fe200000010ff */
[----:B------:R-:W-:Y:S01]  /*7fa0*/  FFMA R61, R81, R2, R61 ;  /* 0x00000002513d7223 */ /* 0x000fe2000000003d */
[----:B------:R-:W-:Y:S01]  /*7fb0*/  F2FP.BF16.F32.PACK_AB R126, R53, R52 ;  /* 0x00000034357e723e */ /* 0x000fe200000010ff */
[----:B------:R-:W-:Y:S01]  /*7fc0*/  FFMA R62, R81, R83, R62 ;  /* 0x00000053513e7223 */ /* 0x000fe2000000003e */
[----:B------:R-:W-:Y:S01]  /*7fd0*/  F2FP.BF16.F32.PACK_AB R127, R59, R54 ;  /* 0x000000363b7f723e */ /* 0x000fe200000010ff */
[----:B------:R-:W-:Y:S01]  /*7fe0*/  FFMA R67, R81, R82, R67 ;  /* 0x0000005251437223 */ /* 0x000fe20000000043 */
[----:B-1----:R-:W-:Y:S02]  /*7ff0*/  F2FP.BF16.F32.PACK_AB R132, R57, R56 ;  /* 0x000000383984723e */ /* 0x002fe400000010ff */
[----:B------:R-:W-:Y:S01]  /*8000*/  F2FP.BF16.F32.PACK_AB R133, R63, R58 ;  /* 0x0000003a3f85723e */ /* 0x000fe200000010ff */
[----:B------:R2:W-:Y:S01]  /*8010*/  STS.128 [R175+0x4400], R124 ;  /* 0x0044007caf007388 */ /* 0x0005e20000000c00 */
[----:B------:R-:W-:Y:S02]  /*8020*/  F2FP.BF16.F32.PACK_AB R134, R61, R60 ;  /* 0x0000003c3d86723e */ /* 0x000fe400000010ff */
[----:B------:R-:W-:Y:S02]  /*8030*/  F2FP.BF16.F32.PACK_AB R135, R67, R62 ;  /* 0x0000003e4387723e */ /* 0x000fe400000010ff */
[----:B------:R-:W-:Y:S02]  /*8040*/  LEA R0, R101, UR48, 0x3 ;  /* 0x0000003065007c11 */ /* 0x000fe4000f8e18ff */
[----:B------:R-:W-:Y:S01]  /*8050*/  @P6 SHF.L.U32 R3, R167, 0x1f, RZ ;  /* 0x0000001fa7036819 */ /* 0x000fe200000006ff */
[----:B------:R2:W-:Y:S01]  /*8060*/  STS.128 [R174+0x4400], R132 ;  /* 0x00440084ae007388 */ /* 0x0005e20000000c00 */
[----:B------:R-:W-:Y:S01]  /*8070*/  @!PT LDS RZ, [RZ] ;  /* 0x00000000fffff984 */ /* 0x000fe20000000800 */
[----:B------:R-:W-:Y:S01]  /*8080*/  @!PT LDS RZ, [RZ] ;  /* 0x00000000fffff984 */ /* 0x000fe20000000800 */
[----:B------:R-:W-:Y:S01]  /*8090*/  @!PT LDS RZ, [RZ] ;  /* 0x00000000fffff984 */ /* 0x000fe20000000800 */
[----:B------:R-:W-:Y:S01]  /*80a0*/  @!PT LDS RZ, [RZ] ;  /* 0x00000000fffff984 */ /* 0x000fe20000000800 */
[----:B------:R1:W-:Y:S07]  /*80b0*/  MEMBAR.ALL.CTA ;  /* 0x0000000000007992 */ /* 0x0003ee0000008000 */
[----:B-1----:R-:W1:Y:S02]  /*80c0*/  FENCE.VIEW.ASYNC.S ;  /* 0x00000000000073c6 */ /* 0x002e640000000000 */
[----:B-1----:R-:W-:Y:S06]  /*80d0*/  BAR.SYNC.DEFER_BLOCKING 0x1, 0x80 ;  /* 0x0042000000007b1d */ /* 0x002fec0000010000 */
[----:B------:R-:W-:Y:S05]  /*80e0*/  @P0 BRA `(.L_x_108) ;  /* 0x0000000000240947 */ /* 0x000fea0003800000 */
[----:B------:R-:W-:Y:S02]  /*80f0*/  UIADD3 UR8, UP0, UPT, UR52, 0x680, URZ ;  /* 0x0000068034087890 */ /* 0x000fe4000ff1e0ff */
[----:B------:R-:W-:Y:S02]  /*8100*/  UIADD3 UR5, UPT, UPT, UR41, 0x40, URZ ;  /* 0x0000004029057890 */ /* 0x000fe4000fffe0ff */
[----:B------:R-:W-:Y:S02]  /*8110*/  UIADD3 UR4, UPT, UPT, UR48, 0x4400, URZ ;  /* 0x0000440030047890 */ /* 0x000fe4000fffe0ff */
[----:B------:R-:W-:Y:S01]  /*8120*/  UIADD3.X UR9, UPT, UPT, URZ, UR53, URZ, UP0, !UPT ;  /* 0x00000035ff097290 */ /* 0x000fe200087fe4ff */
[----:B------:R-:W-:Y:S01]  /*8130*/  UMOV UR6, UR42 ;  /* 0x0000002a00067c82 */ /* 0x000fe20008000000 */
[----:B------:R-:W-:Y:S07]  /*8140*/  UMOV UR7, UR36 ;  /* 0x0000002400077c82 */ /* 0x000fee0008000000 */
[----:B------:R1:W-:Y:S01]  /*8150*/  UTMASTG.3D [UR4], [UR8] ;  /* 0x00000004080073b5 */ /* 0x0003e20008010000 */
[----:B------:R0:W-:Y:S01]  /*8160*/  UTMACMDFLUSH ;  /* 0x00000000000079b7 */ /* 0x0001e20000000000 */
[----:B-1----:R-:W-:Y:S04]  /*8170*/  DEPBAR.LE SB0, 0x1 ;  /* 0x000080400000791a */ /* 0x002fe80000000000 */
.L_x_108:
[----:B------:R-:W-:Y:S05]  /*8180*/  BSYNC.RECONVERGENT B0 ;  /* 0x0000000000007941 */ /* 0x000fea0003800200 */
.L_x_107:
[----:B------:R-:W-:Y:S01]  /*8190*/  BAR.SYNC.DEFER_BLOCKING 0x1, 0x80 ;  /* 0x0042000000007b1d */ /* 0x000fe20000010000 */
[----:B------:R-:W-:Y:S04]  /*81a0*/  UIADD3 UR40, UPT, UPT, UR51, 0x1, URZ ;  /* 0x0000000133287890 */ /* 0x000fe8000fffe0ff */
[----:B------:R-:W-:Y:S04]  /*81b0*/  UISETP.NE.AND UP0, UPT, UR40, 0x4, UPT ;  /* 0x000000042800788c */ /* 0x000fe8000bf05270 */
[----:B------:R-:W-:Y:S01]  /*81c0*/  USEL UR40, UR40, URZ, UP0 ;  /* 0x000000ff28287287 */ /* 0x000fe20008000000 */
[----:B------:R1:W-:Y:S01]  /*81d0*/  @P6 SYNCS.ARRIVE.TRANS64.RED.A1T0 RZ, [R85+URZ], RZ ;  /* 0x000000ff55ff69a7 */ /* 0x0003e200081004ff */
[----:B------:R-:W-:Y:S01]  /*81e0*/  BSSY B1, `(.L_x_109) ;  /* 0x0000020000017945 */ /* 0x000fe20003800000 */
[----:B------:R-:W4:Y:S02]  /*81f0*/  @P6 SYNCS.PHASECHK.TRANS64.TRYWAIT P0, [R0+URZ+0x60], R3 ;  /* 0x00006003000065a7 */ /* 0x000f2400080011ff */
[----:B----4-:R-:W-:Y:S01]  /*8200*/  @P6 SEL R103, RZ, 0x1, !P0 ;  /* 0x00000001ff676807 */ /* 0x010fe20004000000 */
[----:B-1----:R-:W-:Y:S06]  /*8210*/  @!P6 BRA `(.L_x_110) ;  /* 0x000000000070e947 */ /* 0x002fec0003800000 */
        /* <DEDUP_REMOVED lines=9> */
[----:B------:R-:W-:Y:S04]  /*82b0*/  SHF.L.U32 R7, R167, 0x1f, RZ ;  /* 0x0000001fa7077819 */ /* 0x000fe800000006ff */
[----:B------:R-:W1:Y:S02]  /*82c0*/  SYNCS.PHASECHK.TRANS64.TRYWAIT P0, [R0+URZ+0x60], R7 ;  /* 0x00006007000075a7 */ /* 0x000e6400080011ff */
[----:B-1----:R-:W-:Y:S05]  /*82d0*/  @!P0 BRA `(.L_x_113) ;  /* 0x0000003400488947 */ /* 0x002fea0003800000 */
.L_x_112:
[----:B------:R-:W-:Y:S05]  /*82e0*/  BSYNC B0 ;  /* 0x0000000000007941 */ /* 0x000fea0003800000 */
.L_x_111:
[----:B------:R-:W-:Y:S01]  /*82f0*/  ISETP.NE.AND P0, PT, R109, RZ, PT ;  /* 0x000000ff6d00720c */ /* 0x000fe20003f05270 */
[----:B------:R-:W-:Y:S11]  /*8300*/  VIADD R101, R101, 0x1 ;  /* 0x0000000165657836 */ /* 0x000ff60000000000 */
[----:B------:R-:W-:Y:S01]  /*8310*/  @!UPT UIADD3 URZ, UPT, UPT, URZ, URZ, URZ ;  /* 0x000000fffffff290 */ /* 0x000fe2000fffe0ff */
[----:B------:R4:W2:Y:S01]  /*8320*/  @P0 LDS.128 R88, [R4+UR48+0x400] ;  /* 0x0004003004580984 */ /* 0x0008a20008000c00 */
[--C-:B-1----:R-:W-:Y:S01]  /*8330*/  @P0 IMAD.IADD R7, R102, 0x1, R3.reuse ;  /* 0x0000000166070824 */ /* 0x102fe200078e0203 */
[C---:B------:R-:W-:Y:S01]  /*8340*/  @P0 IADD3 R0, PT, PT, R108.reuse, R5, RZ ;  /* 0x000000056c000210 */ /* 0x040fe20007ffe0ff */
[C---:B------:R-:W-:Y:S01]  /*8350*/  @P0 IMAD.IADD R6, R108.reuse, 0x1, R3 ;  /* 0x000000016c060824 */ /* 0x040fe200078e0203 */
[----:B------:R4:W1:Y:S02]  /*8360*/  @P0 LDS.128 R96, [R2+0x400] ;  /* 0x0004000002600984 */ /* 0x0008640000000c00 */
[----:B------:R-:W-:Y:S02]  /*8370*/  @P0 IADD3 R8, PT, PT, R108, R7, RZ ;  /* 0x000000076c080210 */ /* 0x000fe40007ffe0ff */
[----:B------:R4:W1:Y:S04]  /*8380*/  @P0 LDS.128 R104, [R5+0x400] ;  /* 0x0004000005680984 */ /* 0x0008680000000c00 */
[----:B------:R4:W1:Y:S04]  /*8390*/  @P0 LDS.128 R112, [R0+0x400] ;  /* 0x0004000000700984 */ /* 0x0008680000000c00 */
[----:B------:R4:W1:Y:S04]  /*83a0*/  @P0 LDS.128 R120, [R3+0x400] ;  /* 0x0004000003780984 */ /* 0x0008680000000c00 */
[----:B------:R4:W1:Y:S04]  /*83b0*/  @P0 LDS.128 R128, [R6+0x400] ;  /* 0x0004000006800984 */ /* 0x0008680000000c00 */
[----:B------:R4:W1:Y:S04]  /*83c0*/  @P0 LDS.128 R136, [R7+0x400] ;  /* 0x0004000007880984 */ /* 0x0008680000000c00 */
[----:B------:R4:W1:Y:S02]  /*83d0*/  @P0 LDS.128 R144, [R8+0x400] ;  /* 0x0004000008900984 */ /* 0x0008640000000c00 */
.L_x_110:
[----:B------:R-:W-:Y:S05]  /*83e0*/  BSYNC B1 ;  /* 0x0000000000017941 */ /* 0x000fea0003800000 */
.L_x_109:
        /* <DEDUP_REMOVED lines=21> */
.L_x_114:
[----:B------:R-:W-:Y:S01]  /*8540*/  ISETP.NE.AND P6, PT, R179, RZ, PT ;  /* 0x000000ffb300720c */ /* 0x000fe20003fc5270 */
[----:B------:R-:W-:Y:S05]  /*8550*/  WARPSYNC.ALL ;  /* 0x0000000000007948 */ /* 0x000fea0003800000 */
[----:B------:R-:W-:Y:S01]  /*8560*/  R2UR UR4, R80 ;  /* 0x00000000500472ca */ /* 0x000fe200000e0000 */
[----:B------:R-:W-:Y:S01]  /*8570*/  BSSY.RECONVERGENT B0, `(.L_x_115) ;  /* 0x0000103000007945 */ /* 0x000fe20003800200 */
[----:B------:R-:W-:Y:S02]  /*8580*/  MOV R3, UR40 ;  /* 0x0000002800037c02 */ /* 0x000fe40008000f00 */
[----:B------:R-:W-:Y:S02]  /*8590*/  MOV R84, UR37 ;  /* 0x0000002500547c02 */ /* 0x000fe40008000f00 */
[C---:B--2---:R-:W-:Y:S02]  /*85a0*/  SHF.L.U32 R82, R88.reuse, 0x10, RZ ;  /* 0x0000001058527819 */ /* 0x044fe400000006ff */
[----:B------:R-:W-:Y:S02]  /*85b0*/  @P6 LEA R3, R3, UR48, 0x3 ;  /* 0x0000003003036c11 */ /* 0x000fe4000f8e18ff */
[----:B------:R-:W-:Y:S02]  /*85c0*/  LOP3.LUT R83, R88, 0xffff0000, RZ, 0xc0, !PT ;  /* 0xffff000058537812 */ /* 0x000fe400078ec0ff */
[----:B------:R-:W-:Y:S01]  /*85d0*/  @P6 IADD3 R3, PT, PT, R3, 0x80, RZ ;  /* 0x0000008003036810 */ /* 0x000fe20007ffe0ff */
[----:B------:R-:W2:Y:S01]  /*85e0*/  LDTM.x64 R4, tmem[UR4+0x80] ;  /* 0x00008004000479ee */ /* 0x000ea20008340000 */
[----:B------:R-:W-:Y:S02]  /*85f0*/  ISETP.NE.AND P0, PT, R170, RZ, PT ;  /* 0x000000ffaa00720c */ /* 0x000fe40003f05270 */
[----:B------:R-:W-:Y:S01]  /*8600*/  @P6 PRMT R84, R84, 0x654, R3 ;  /* 0x0000065454546816 */ /* 0x000fe20000000003 */
[C---:B--2---:R-:W-:Y:S01]  /*8610*/  FMUL R0, R78.reuse, R4 ;  /* 0x000000044e007220 */ /* 0x044fe20000400000 */
[C---:B------:R-:W-:Y:S01]  /*8620*/  FMUL R3, R78.reuse, R6 ;  /* 0x000000064e037220 */ /* 0x040fe20000400000 */
        /* <DEDUP_REMOVED lines=38> */
[C---:B------:R-:W-:Y:S01]  /*8890*/  FFMA R0, R81.reuse, R82, R0 ;  /* 0x0000005251007223 */ /* 0x040fe20000000000 */
[----:B------:R-:W-:Y:S01]  /*88a0*/  FFMA R2, R81, R83, R2 ;  /* 0x0000005351027223 */ /* 0x000fe20000000002 */
[C---:B------:R-:W-:Y:S01]  /*88b0*/  FMUL R45, R78.reuse, R49 ;  /* 0x000000314e2d7220 */ /* 0x040fe20000400000 */
[C---:B------:R-:W-:Y:S01]  /*88c0*/  FMUL R58, R78.reuse, R62 ;  /* 0x0000003e4e3a7220 */ /* 0x040fe20000400000 */
[C---:B------:R-:W-:Y:S01]  /*88d0*/  FMUL R60, R78.reuse, R64 ;  /* 0x000000404e3c7220 */ /* 0x040fe20000400000 */
[C---:B------:R-:W-:Y:S01]  /*88e0*/  SHF.L.U32 R64, R89.reuse, 0x10, RZ ;  /* 0x0000001059407819 */ /* 0x040fe200000006ff */
[----:B------:R-:W-:Y:S01]  /*88f0*/  FMUL R49, R78, R53 ;  /* 0x000000354e317220 */ /* 0x000fe20000400000 */
[----:B------:R-:W-:Y:S01]  /*8900*/  F2FP.BF16.F32.PACK_AB R92, R2, R0 ;  /* 0x00000000025c723e */ /* 0x000fe200000010ff */
[C---:B------:R-:W-:Y:S01]  /*8910*/  FMUL R62, R78.reuse, R66 ;  /* 0x000000424e3e7220 */ /* 0x040fe20000400000 */
[----:B------:R-:W-:Y:S01]  /*8920*/  LOP3.LUT R66, R89, 0xffff0000, RZ, 0xc0, !PT ;  /* 0xffff000059427812 */ /* 0x000fe200078ec0ff */
[C---:B------:R-:W-:Y:S01]  /*8930*/  FMUL R53, R78.reuse, R57 ;  /* 0x000000394e357220 */ /* 0x040fe20000400000 */
[----:B------:R-:W-:Y:S01]  /*8940*/  LOP3.LUT R0, R91, 0xffff0000, RZ, 0xc0, !PT ;  /* 0xffff00005b007812 */ /* 0x000fe200078ec0ff */
[----:B------:R-:W-:Y:S01]  /*8950*/  FMUL R7, R78, R7 ;  /* 0x000000074e077220 */ /* 0x000fe20000400000 */
[----:B-1----:R-:W-:Y:S01]  /*8960*/  LOP3.LUT R2, R96, 0xffff0000, RZ, 0xc0, !PT ;  /* 0xffff000060027812 */ /* 0x002fe200078ec0ff */
[C---:B------:R-:W-:Y:S01]  /*8970*/  FMUL R57, R78.reuse, R61 ;  /* 0x0000003d4e397220 */ /* 0x040fe20000400000 */
[----:B------:R-:W-:Y:S01]  /*8980*/  FMUL R61, R78, R65 ;  /* 0x000000414e3d7220 */ /* 0x000fe20000400000 */
[C---:B------:R-:W-:Y:S01]  /*8990*/  SHF.L.U32 R65, R90.reuse, 0x10, RZ ;  /* 0x000000105a417819 */ /* 0x040fe200000006ff */
[C---:B------:R-:W-:Y:S01]  /*89a0*/  FFMA R3, R81.reuse, R64, R3 ;  /* 0x0000004051037223 */ /* 0x040fe20000000003 */
[----:B------:R-:W-:Y:S01]  /*89b0*/  LOP3.LUT R64, R90, 0xffff0000, RZ, 0xc0, !PT ;  /* 0xffff00005a407812 */ /* 0x000fe200078ec0ff */
[C---:B------:R-:W-:Y:S01]  /*89c0*/  FFMA R7, R81.reuse, R66, R7 ;  /* 0x0000004251077223 */ /* 0x040fe20000000007 */
[C---:B------:R-:W-:Y:S01]  /*89d0*/  FMUL R11, R78.reuse, R11 ;  /* 0x0000000b4e0b7220 */ /* 0x040fe20000400000 */
[----:B------:R-:W-:Y:S01]  /*89e0*/  FFMA R4, R81, R65, R4 ;  /* 0x0000004151047223 */ /* 0x000fe20000000004 */
[----:B------:R-:W-:Y:S01]  /*89f0*/  SHF.L.U32 R65, R91, 0x10, RZ ;  /* 0x000000105b417819 */ /* 0x000fe200000006ff */
[----:B------:R-:W-:Y:S01]  /*8a00*/  FFMA R5, R81, R64, R5 ;  /* 0x0000004051057223 */ /* 0x000fe20000000005 */
[----:B------:R-:W-:Y:S01]  /*8a10*/  F2FP.BF16.F32.PACK_AB R93, R7, R3 ;  /* 0x00000003075d723e */ /* 0x000fe200000010ff */
[----:B------:R-:W-:Y:S01]  /*8a20*/  FMUL R15, R78, R15 ;  /* 0x0000000f4e0f7220 */ /* 0x000fe20000400000 */
[----:B------:R-:W-:Y:S01]  /*8a30*/  SHF.L.U32 R3, R96, 0x10, RZ ;  /* 0x0000001060037819 */ /* 0x000fe200000006ff */
[----:B------:R-:W-:Y:S01]  /*8a40*/  FFMA R6, R81, R65, R6 ;  /* 0x0000004151067223 */ /* 0x000fe20000000006 */
[----:B------:R-:W-:Y:S01]  /*8a50*/  F2FP.BF16.F32.PACK_AB R94, R5, R4 ;  /* 0x00000004055e723e */ /* 0x000fe200000010ff */
[----:B------:R-:W-:Y:S01]  /*8a60*/  FFMA R11, R81, R0, R11 ;  /* 0x00000000510b7223 */ /* 0x000fe2000000000b */
[----:B------:R-:W-:Y:S01]  /*8a70*/  SHF.L.U32 R0, R97, 0x10, RZ ;  /* 0x0000001061007819 */ /* 0x000fe200000006ff */
[C---:B------:R-:W-:Y:S01]  /*8a80*/  FFMA R8, R81.reuse, R3, R8 ;  /* 0x0000000351087223 */ /* 0x040fe20000000008 */
[C---:B------:R-:W-:Y:S01]  /*8a90*/  SHF.L.U32 R3, R98.reuse, 0x10, RZ ;  /* 0x0000001062037819 */ /* 0x040fe200000006ff */
[----:B------:R-:W-:Y:S01]  /*8aa0*/  FFMA R9, R81, R2, R9 ;  /* 0x0000000251097223 */ /* 0x000fe20000000009 */
[----:B------:R-:W-:Y:S01]  /*8ab0*/  LOP3.LUT R2, R97, 0xffff0000, RZ, 0xc0, !PT ;  /* 0xffff000061027812 */ /* 0x000fe200078ec0ff */
[C---:B------:R-:W-:Y:S01]  /*8ac0*/  FFMA R10, R81.reuse, R0, R10 ;  /* 0x00000000510a7223 */ /* 0x040fe2000000000a */
[----:B------:R-:W-:Y:S01]  /*8ad0*/  LOP3.LUT R0, R98, 0xffff0000, RZ, 0xc0, !PT ;  /* 0xffff000062007812 */ /* 0x000fe200078ec0ff */
[----:B------:R-:W-:Y:S01]  /*8ae0*/  FMUL R19, R78, R19 ;  /* 0x000000134e137220 */ /* 0x000fe20000400000 */
[C---:B------:R-:W-:Y:S01]  /*8af0*/  SHF.L.U32 R5, R104.reuse, 0x10, RZ ;  /* 0x0000001068057819 */ /* 0x040fe200000006ff */
[----:B------:R-:W-:Y:S01]  /*8b00*/  FFMA R15, R81, R2, R15 ;  /* 0x00000002510f7223 */ /* 0x000fe2000000000f */
[----:B------:R-:W-:Y:S01]  /*8b10*/  LOP3.LUT R2, R99, 0xffff0000, RZ, 0xc0, !PT ;  /* 0xffff000063027812 */ /* 0x000fe200078ec0ff */
[----:B------:R-:W-:Y:S01]  /*8b20*/  FFMA R12, R81, R3, R12 ;  /* 0x00000003510c7223 */ /* 0x000fe2000000000c */
[----:B------:R-:W-:Y:S01]  /*8b30*/  SHF.L.U32 R3, R99, 0x10, RZ ;  /* 0x0000001063037819 */ /* 0x000fe200000006ff */
[----:B------:R-:W-:Y:S01]  /*8b40*/  FFMA R13, R81, R0, R13 ;  /* 0x00000000510d7223 */ /* 0x000fe2000000000d */
[----:B------:R-:W-:Y:S01]  /*8b50*/  LOP3.LUT R0, R104, 0xffff0000, RZ, 0xc0, !PT ;  /* 0xffff000068007812 */ /* 0x000fe200078ec0ff */
[----:B------:R-:W-:Y:S01]  /*8b60*/  FMUL R23, R78, R23 ;  /* 0x000000174e177220 */ /* 0x000fe20000400000 */
[----:B------:R-:W-:Y:S01]  /*8b70*/  LOP3.LUT R4, R107, 0xffff0000, RZ, 0xc0, !PT ;  /* 0xffff00006b047812 */ /* 0x000fe200078ec0ff */
[C---:B------:R-:W-:Y:S01]  /*8b80*/  FFMA R14, R81.reuse, R3, R14 ;  /* 0x00000003510e7223 */ /* 0x040fe2000000000e */
[C---:B------:R-:W-:Y:S01]  /*8b90*/  SHF.L.U32 R3, R106.reuse, 0x10, RZ ;  /* 0x000000106a037819 */ /* 0x040fe200000006ff */
[----:B------:R-:W-:Y:S01]  /*8ba0*/  FFMA R19, R81, R2, R19 ;  /* 0x0000000251137223 */ /* 0x000fe20000000013 */
[----:B------:R-:W-:Y:S01]  /*8bb0*/  SHF.L.U32 R2, R105, 0x10, RZ ;  /* 0x0000001069027819 */ /* 0x000fe200000006ff */
[----:B------:R-:W-:Y:S01]  /*8bc0*/  FFMA R16, R81, R5, R16 ;  /* 0x0000000551107223 */ /* 0x000fe20000000010 */
[----:B------:R-:W-:Y:S01]  /*8bd0*/  SHF.L.U32 R5, R107, 0x10, RZ ;  /* 0x000000106b057819 */ /* 0x000fe200000006ff */
[----:B------:R-:W-:Y:S01]  /*8be0*/  FFMA R17, R81, R0, R17 ;  /* 0x0000000051117223 */ /* 0x000fe20000000011 */
[----:B------:R-:W-:Y:S01]  /*8bf0*/  LOP3.LUT R0, R105, 0xffff0000, RZ, 0xc0, !PT ;  /* 0xffff000069007812 */ /* 0x000fe200078ec0ff */
[----:B------:R-:W-:Y:S01]  /*8c00*/  FFMA R18, R81, R2, R18 ;  /* 0x0000000251127223 */ /* 0x000fe20000000012 */
[----:B------:R-:W-:Y:S01]  /*8c10*/  LOP3.LUT R2, R106, 0xffff0000, RZ, 0xc0, !PT ;  /* 0xffff00006a027812 */ /* 0x000fe200078ec0ff */
[----:B------:R-:W-:Y:S01]  /*8c20*/  FMUL R27, R78, R27 ;  /* 0x0000001b4e1b7220 */ /* 0x000fe20000400000 */
[----:B------:R-:W-:Y:S01]  /*8c30*/  F2FP.BF16.F32.PACK_AB R95, R11, R6 ;  /* 0x000000060b5f723e */ /* 0x000fe200000010ff */
[C---:B------:R-:W-:Y:S01]  /*8c40*/  FFMA R23, R81.reuse, R0, R23 ;  /* 0x0000000051177223 */ /* 0x040fe20000000017 */
[----:B------:R-:W-:Y:S01]  /*8c50*/  SHF.L.U32 R0, R112, 0x10, RZ ;  /* 0x0000001070007819 */ /* 0x000fe200000006ff */
[C---:B------:R-:W-:Y:S01]  /*8c60*/  FFMA R20, R81.reuse, R3, R20 ;  /* 0x0000000351147223 */ /* 0x040fe20000000014 */
[----:B------:R-:W-:Y:S01]  /*8c70*/  SHF.L.U32 R3, R114, 0x10, RZ ;  /* 0x0000001072037819 */ /* 0x000fe200000006ff */
        /* <DEDUP_REMOVED lines=8> */
[----:B------:R-:W-:Y:S01]  /*8d00*/  FFMA R25, R81, R2, R25 ;  /* 0x0000000251197223 */ /* 0x000fe20000000019 */
[----:B------:R-:W-:Y:S01]  /*8d10*/  LOP3.LUT R2, R114, 0xffff0000, RZ, 0xc0, !PT ;  /* 0xffff000072027812 */ /* 0x000fe200078ec0ff */
[C---:B------:R-:W-:Y:S01]  /*8d20*/  FMUL R31, R78.reuse, R31 ;  /* 0x0000001f4e1f7220 */ /* 0x040fe20000400000 */
[----:B------:R-:W-:Y:S01]  /*8d30*/  F2FP.BF16.F32.PACK_AB R8, R9, R8 ;  /* 0x000000080908723e */ /* 0x000fe200000010ff */
[----:B------:R-:W-:Y:S01]  /*8d40*/  FFMA R26, R81, R0, R26 ;  /* 0x00000000511a7223 */ /* 0x000fe2000000001a */
[----:B------:R-:W-:Y:S01]  /*8d50*/  LOP3.LUT R0, R113, 0xffff0000, RZ, 0xc0, !PT ;  /* 0xffff000071007812 */ /* 0x000fe200078ec0ff */
[C---:B------:R-:W-:Y:S01]  /*8d60*/  FMUL R35, R78.reuse, R35 ;  /* 0x000000234e237220 */ /* 0x040fe20000400000 */
[----:B------:R-:W-:Y:S01]  /*8d70*/  F2FP.BF16.F32.PACK_AB R9, R15, R10 ;  /* 0x0000000a0f09723e */ /* 0x000fe200000010ff */
[----:B------:R-:W-:Y:S01]  /*8d80*/  FMUL R39, R78, R39 ;  /* 0x000000274e277220 */ /* 0x000fe20000400000 */
[----:B------:R-:W-:Y:S01]  /*8d90*/  F2FP.BF16.F32.PACK_AB R10, R13, R12 ;  /* 0x0000000c0d0a723e */ /* 0x000fe200000010ff */
[C---:B------:R-:W-:Y:S01]  /*8da0*/  FFMA R31, R81.reuse, R0, R31 ;  /* 0x00000000511f7223 */ /* 0x040fe2000000001f */
[C---:B------:R-:W-:Y:S01]  /*8db0*/  SHF.L.U32 R0, R120.reuse, 0x10, RZ ;  /* 0x0000001078007819 */ /* 0x040fe200000006ff */
[----:B------:R-:W-:Y:S01]  /*8dc0*/  FFMA R28, R81, R3, R28 ;  /* 0x00000003511c7223 */ /* 0x000fe2000000001c */
[----:B------:R-:W-:Y:S01]  /*8dd0*/  SHF.L.U32 R3, R121, 0x10, RZ ;  /* 0x0000001079037819 */ /* 0x000fe200000006ff */
        /* <DEDUP_REMOVED lines=8> */
[----:B------:R-:W-:Y:S01]  /*8e60*/  FFMA R33, R81, R2, R33 ;  /* 0x0000000251217223 */ /* 0x000fe20000000021 */
[----:B------:R-:W-:Y:S01]  /*8e70*/  LOP3.LUT R2, R123, 0xffff0000, RZ, 0xc0, !PT ;  /* 0xffff00007b027812 */ /* 0x000fe200078ec0ff */
[C---:B------:R-:W-:Y:S01]  /*8e80*/  FFMA R34, R81.reuse, R3, R34 ;  /* 0x0000000351227223 */ /* 0x040fe20000000022 */
[C---:B------:R-:W-:Y:S01]  /*8e90*/  SHF.L.U32 R3, R122.reuse, 0x10, RZ ;  /* 0x000000107a037819 */ /* 0x040fe200000006ff */
[----:B------:R-:W-:Y:S01]  /*8ea0*/  FFMA R39, R81, R0, R39 ;  /* 0x0000000051277223 */ /* 0x000fe20000000027 */
[----:B------:R-:W-:Y:S01]  /*8eb0*/  LOP3.LUT R0, R122, 0xffff0000, RZ, 0xc0, !PT ;  /* 0xffff00007a007812 */ /* 0x000fe200078ec0ff */
[----:B------:R-:W-:Y:S01]  /*8ec0*/  FMUL R43, R78, R43 ;  /* 0x0000002b4e2b7220 */ /* 0x000fe20000400000 */
[----:B------:R-:W-:Y:S01]  /*8ed0*/  F2FP.BF16.F32.PACK_AB R16, R17, R16 ;  /* 0x000000101110723e */ /* 0x000fe200000010ff */
[----:B------:R-:W-:Y:S01]  /*8ee0*/  FFMA R36, R81, R3, R36 ;  /* 0x0000000351247223 */ /* 0x000fe20000000024 */
[----:B------:R-:W-:Y:S01]  /*8ef0*/  SHF.L.U32 R3, R129, 0x10, RZ ;  /* 0x0000001081037819 */ /* 0x000fe200000006ff */
[C---:B------:R-:W-:Y:S01]  /*8f00*/  FFMA R37, R81.reuse, R0, R37 ;  /* 0x0000000051257223 */ /* 0x040fe20000000025 */
[C---:B------:R-:W-:Y:S01]  /*8f10*/  SHF.L.U32 R0, R128.reuse, 0x10, RZ ;  /* 0x0000001080007819 */ /* 0x040fe200000006ff */
[----:B------:R-:W-:Y:S01]  /*8f20*/  FFMA R38, R81, R5, R38 ;  /* 0x0000000551267223 */ /* 0x000fe20000000026 */
[----:B------:R-:W-:Y:S01]  /*8f30*/  F2FP.BF16.F32.PACK_AB R17, R23, R18 ;  /* 0x000000121711723e */ /* 0x000fe200000010ff */
[----:B------:R1:W-:Y:S01]  /*8f40*/  STS.128 [R182+UR48+0x8400], R92 ;  /* 0x0084005cb6007988 */ /* 0x0003e20008000c30 */
[----:B------:R-:W-:Y:S01]  /*8f50*/  SHF.L.U32 R5, R131, 0x10, RZ ;  /* 0x0000001083057819 */ /* 0x000fe200000006ff */
[C---:B------:R-:W-:Y:S01]  /*8f60*/  FFMA R43, R81.reuse, R2, R43 ;  /* 0x00000002512b7223 */ /* 0x040fe2000000002b */
[----:B------:R-:W-:Y:S01]  /*8f70*/  LOP3.LUT R2, R128, 0xffff0000, RZ, 0xc0, !PT ;  /* 0xffff000080027812 */ /* 0x000fe200078ec0ff */
[----:B------:R-:W-:Y:S01]  /*8f80*/  FFMA R40, R81, R0, R40 ;  /* 0x0000000051287223 */ /* 0x000fe20000000028 */
[----:B------:R-:W-:Y:S01]  /*8f90*/  LOP3.LUT R0, R129, 0xffff0000, RZ, 0xc0, !PT ;  /* 0xffff000081007812 */ /* 0x000fe200078ec0ff */
[----:B------:R-:W-:Y:S01]  /*8fa0*/  FMUL R47, R78, R47 ;  /* 0x0000002f4e2f7220 */ /* 0x000fe20000400000 */
[----:B------:R-:W-:Y:S01]  /*8fb0*/  F2FP.BF16.F32.PACK_AB R18, R21, R20 ;  /* 0x000000141512723e */ /* 0x000fe200000010ff */
[C---:B------:R-:W-:Y:S01]  /*8fc0*/  FFMA R41, R81.reuse, R2, R41 ;  /* 0x0000000251297223 */ /* 0x040fe20000000029 */
[C---:B------:R-:W-:Y:S01]  /*8fd0*/  LOP3.LUT R2, R130.reuse, 0xffff0000, RZ, 0xc0, !PT ;  /* 0xffff000082027812 */ /* 0x040fe200078ec0ff */
[----:B------:R-:W-:Y:S01]  /*8fe0*/  FFMA R42, R81, R3, R42 ;  /* 0x00000003512a7223 */ /* 0x000fe2000000002a */
[----:B------:R-:W-:Y:S01]  /*8ff0*/  SHF.L.U32 R3, R130, 0x10, RZ ;  /* 0x0000001082037819 */ /* 0x000fe200000006ff */
[----:B------:R1:W-:Y:S01]  /*9000*/  STS.128 [R181+0x8400], R8 ;  /* 0x00840008b5007388 */ /* 0x0003e20000000c00 */
[----:B------:R-:W-:Y:S01]  /*9010*/  F2FP.BF16.F32.PACK_AB R19, R27, R22 ;  /* 0x000000161b13723e */ /* 0x000fe200000010ff */
[----:B------:R-:W-:Y:S01]  /*9020*/  FFMA R47, R81, R0, R47 ;  /* 0x00000000512f7223 */ /* 0x000fe2000000002f */
[----:B------:R-:W-:Y:S01]  /*9030*/  LOP3.LUT R0, R131, 0xffff0000, RZ, 0xc0, !PT ;  /* 0xffff000083007812 */ /* 0x000fe200078ec0ff */
[----:B------:R-:W-:Y:S01]  /*9040*/  FMUL R51, R78, R51 ;  /* 0x000000334e337220 */ /* 0x000fe20000400000 */
[----:B------:R-:W-:Y:S01]  /*9050*/  F2FP.BF16.F32.PACK_AB R24, R25, R24 ;  /* 0x000000181918723e */ /* 0x000fe200000010ff */
[C---:B------:R-:W-:Y:S01]  /*9060*/  FFMA R44, R81.reuse, R3, R44 ;  /* 0x00000003512c7223 */ /* 0x040fe2000000002c */
[C---:B------:R-:W-:Y:S01]  /*9070*/  SHF.L.U32 R3, R136.reuse, 0x10, RZ ;  /* 0x0000001088037819 */ /* 0x040fe200000006ff */
[----:B------:R-:W-:Y:S01]  /*9080*/  FFMA R45, R81, R2, R45 ;  /* 0x00000002512d7223 */ /* 0x000fe2000000002d */
[----:B------:R-:W-:Y:S01]  /*9090*/  F2FP.BF16.F32.PACK_AB R25, R31, R26 ;  /* 0x0000001a1f19723e */ /* 0x000fe200000010ff */
[----:B------:R-:W-:Y:S01]  /*90a0*/  FFMA R46, R81, R5, R46 ;  /* 0x00000005512e7223 */ /* 0x000fe2000000002e */
[----:B------:R-:W-:Y:S01]  /*90b0*/  SHF.L.U32 R5, R137, 0x10, RZ ;  /* 0x0000001089057819 */ /* 0x000fe200000006ff */
[----:B------:R1:W-:Y:S01]  /*90c0*/  STS.128 [R180+0x8400], R16 ;  /* 0x00840010b4007388 */ /* 0x0003e20000000c00 */
[----:B------:R-:W-:Y:S01]  /*90d0*/  F2FP.BF16.F32.PACK_AB R26, R29, R28 ;  /* 0x0000001c1d1a723e */ /* 0x000fe200000010ff */
[C---:B------:R-:W-:Y:S01]  /*90e0*/  FFMA R51, R81.reuse, R0, R51 ;  /* 0x0000000051337223 */ /* 0x040fe20000000033 */
[----:B------:R-:W-:Y:S01]  /*90f0*/  LOP3.LUT R0, R136, 0xffff0000, RZ, 0xc0, !PT ;  /* 0xffff000088007812 */ /* 0x000fe200078ec0ff */
[----:B------:R-:W-:Y:S01]  /*9100*/  FFMA R48, R81, R3, R48 ;  /* 0x0000000351307223 */ /* 0x000fe20000000030 */
[----:B------:R-:W-:Y:S01]  /*9110*/  F2FP.BF16.F32.PACK_AB R27, R35, R30 ;  /* 0x0000001e231b723e */ /* 0x000fe200000010ff */
[----:B------:R-:W-:Y:S01]  /*9120*/  FMUL R55, R78, R55 ;  /* 0x000000374e377220 */ /* 0x000fe20000400000 */
[----:B------:R-:W-:Y:S01]  /*9130*/  LOP3.LUT R2, R137, 0xffff0000, RZ, 0xc0, !PT ;  /* 0xffff000089027812 */ /* 0x000fe200078ec0ff */
[C---:B------:R-:W-:Y:S01]  /*9140*/  FFMA R49, R81.reuse, R0, R49 ;  /* 0x0000000051317223 */ /* 0x040fe20000000031 */
[C---:B------:R-:W-:Y:S01]  /*9150*/  SHF.L.U32 R0, R138.reuse, 0x10, RZ ;  /* 0x000000108a007819 */ /* 0x040fe200000006ff */
[----:B------:R-:W-:Y:S01]  /*9160*/  FFMA R50, R81, R5, R50 ;  /* 0x0000000551327223 */ /* 0x000fe20000000032 */
[----:B------:R-:W-:Y:S01]  /*9170*/  F2FP.BF16.F32.PACK_AB R32, R33, R32 ;  /* 0x000000202120723e */ /* 0x000fe200000010ff */
[----:B------:R1:W-:Y:S01]  /*9180*/  STS.128 [R178+0x8400], R24 ;  /* 0x00840018b2007388 */ /* 0x0003e20000000c00 */
[----:B------:R-:W-:Y:S01]  /*9190*/  F2FP.BF16.F32.PACK_AB R33, R39, R34 ;  /* 0x000000222721723e */ /* 0x000fe200000010ff */
[C---:B------:R-:W-:Y:S01]  /*91a0*/  FFMA R55, R81.reuse, R2, R55 ;  /* 0x0000000251377223 */ /* 0x040fe20000000037 */
[----:B------:R-:W-:Y:S01]  /*91b0*/  LOP3.LUT R2, R138, 0xffff0000, RZ, 0xc0, !PT ;  /* 0xffff00008a027812 */ /* 0x000fe200078ec0ff */
[----:B------:R-:W-:Y:S01]  /*91c0*/  FFMA R52, R81, R0, R52 ;  /* 0x0000000051347223 */ /* 0x000fe20000000034 */
[----:B------:R-:W-:Y:S01]  /*91d0*/  SHF.L.U32 R3, R139, 0x10, RZ ;  /* 0x000000108b037819 */ /* 0x000fe200000006ff */
[C---:B------:R-:W-:Y:S01]  /*91e0*/  FMUL R59, R78.reuse, R59 ;  /* 0x0000003b4e3b7220 */ /* 0x040fe20000400000 */
[----:B------:R-:W-:Y:S01]  /*91f0*/  F2FP.BF16.F32.PACK_AB R34, R37, R36 ;  /* 0x000000242522723e */ /* 0x000fe200000010ff */
[----:B------:R-:W-:Y:S01]  /*9200*/  FFMA R53, R81, R2, R53 ;  /* 0x0000000251357223 */ /* 0x000fe20000000035 */
[----:B------:R-:W-:Y:S01]  /*9210*/  F2FP.BF16.F32.PACK_AB R35, R43, R38 ;  /* 0x000000262b23723e */ /* 0x000fe200000010ff */
[----:B------:R-:W-:Y:S01]  /*9220*/  FFMA R54, R81, R3, R54 ;  /* 0x0000000351367223 */ /* 0x000fe20000000036 */
[----:B------:R-:W-:Y:S01]  /*9230*/  LOP3.LUT R0, R139, 0xffff0000, RZ, 0xc0, !PT ;  /* 0xffff00008b007812 */ /* 0x000fe200078ec0ff */
[----:B------:R-:W-:Y:S01]  /*9240*/  FMUL R63, R78, R63 ;  /* 0x0000003f4e3f7220 */ /* 0x000fe20000400000 */
[----:B------:R-:W-:Y:S01]  /*9250*/  F2FP.BF16.F32.PACK_AB R40, R41, R40 ;  /* 0x000000282928723e */ /* 0x000fe200000010ff */
[----:B------:R1:W-:Y:S01]  /*9260*/  STS.128 [R177+0x8400], R32 ;  /* 0x00840020b1007388 */ /* 0x0003e20000000c00 */
[C---:B------:R-:W-:Y:S01]  /*9270*/  SHF.L.U32 R3, R144.reuse, 0x10, RZ ;  /* 0x0000001090037819 */ /* 0x040fe200000006ff */
[----:B------:R-:W-:Y:S01]  /*9280*/  FFMA R59, R81, R0, R59 ;  /* 0x00000000513b7223 */ /* 0x000fe2000000003b */
[----:B------:R-:W-:Y:S01]  /*9290*/  LOP3.LUT R2, R144, 0xffff0000, RZ, 0xc0, !PT ;  /* 0xffff000090027812 */ /* 0x000fe200078ec0ff */
[----:B------:R-:W-:Y:S01]  /*92a0*/  FMUL R67, R78, R67 ;  /* 0x000000434e437220 */ /* 0x000fe20000400000 */
[----:B------:R-:W-:Y:S01]  /*92b0*/  F2FP.BF16.F32.PACK_AB R41, R47, R42 ;  /* 0x0000002a2f29723e */ /* 0x000fe200000010ff */
[----:B------:R-:W-:Y:S01]  /*92c0*/  FFMA R56, R81, R3, R56 ;  /* 0x0000000351387223 */ /* 0x000fe20000000038 */
[----:B------:R-:W-:Y:S01]  /*92d0*/  SHF.L.U32 R5, R145, 0x10, RZ ;  /* 0x0000001091057819 */ /* 0x000fe200000006ff */
[----:B------:R-:W-:Y:S01]  /*92e0*/  FFMA R57, R81, R2, R57 ;  /* 0x0000000251397223 */ /* 0x000fe20000000039 */
[----:B------:R-:W-:Y:S02]  /*92f0*/  F2FP.BF16.F32.PACK_AB R42, R45, R44 ;  /* 0x0000002c2d2a723e */ /* 0x000fe400000010ff */
[----:B------:R-:W-:Y:S01]  /*9300*/  F2FP.BF16.F32.PACK_AB R43, R51, R46 ;  /* 0x0000002e332b723e */ /* 0x000fe200000010ff */
[----:B------:R-:W-:Y:S01]  /*9310*/  FFMA R58, R81, R5, R58 ;  /* 0x00000005513a7223 */ /* 0x000fe2000000003a */
[----:B------:R-:W-:Y:S02]  /*9320*/  LOP3.LUT R0, R145, 0xffff0000, RZ, 0xc0, !PT ;  /* 0xffff000091007812 */ /* 0x000fe400078ec0ff */
[C---:B------:R-:W-:Y:S01]  /*9330*/  SHF.L.U32 R3, R146.reuse, 0x10, RZ ;  /* 0x0000001092037819 */ /* 0x040fe200000006ff */
[----:B------:R1:W-:Y:S01]  /*9340*/  STS.128 [R176+0x8400], R40 ;  /* 0x00840028b0007388 */ /* 0x0003e20000000c00 */
        /* <DEDUP_REMOVED lines=8> */
[----:B------:R-:W-:Y:S02]  /*93d0*/  F2FP.BF16.F32.PACK_AB R49, R55, R50 ;  /* 0x000000323731723e */ /* 0x000fe400000010ff */
[----:B------:R-:W-:Y:S01]  /*93e0*/  F2FP.BF16.F32.PACK_AB R50, R53, R52 ;  /* 0x000000343532723e */ /* 0x000fe200000010ff */
[----:B------:R-:W-:Y:S01]  /*93f0*/  FFMA R67, R81, R4, R67 ;  /* 0x0000000451437223 */ /* 0x000fe20000000043 */
[----:B------:R-:W-:Y:S02]  /*9400*/  F2FP.BF16.F32.PACK_AB R51, R59, R54 ;  /* 0x000000363b33723e */ /* 0x000fe400000010ff */
[----:B------:R-:W-:Y:S02]  /*9410*/  F2FP.BF16.F32.PACK_AB R56, R57, R56 ;  /* 0x000000383938723e */ /* 0x000fe400000010ff */
        /* <DEDUP_REMOVED lines=23> */
[----:B--2---:R-:W-:Y:S04]  /*9590*/  DEPBAR.LE SB0, 0x1 ;  /* 0x000080400000791a */ /* 0x004fe80000000000 */
.L_x_116:
[----:B------:R-:W-:Y:S05]  /*95a0*/  BSYNC.RECONVERGENT B0 ;  /* 0x0000000000007941 */ /* 0x000fea0003800200 */
.L_x_115:
        /* <DEDUP_REMOVED lines=8> */
[----:B--2---:R-:W-:Y:S06]  /*9630*/  @!P6 BRA `(.L_x_118) ;  /* 0x00000000006ce947 */ /* 0x004fec0003800000 */
[----:B------:R-:W-:Y:S01]  /*9640*/  ISETP.NE.AND P1, PT, R109, RZ, PT ;  /* 0x000000ff6d00720c */ /* 0x000fe20003f25270 */
[----:B------:R-:W-:Y:S01]  /*9650*/  BSSY B0, `(.L_x_119) ;  /* 0x000000b000007945 */ /* 0x000fe20003800000 */
[----:B------:R-:W-:Y:S11]  /*9660*/  ISETP.NE.AND P0, PT, R103, RZ, PT ;  /* 0x000000ff6700720c */ /* 0x000ff60003f05270 */
[----:B------:R-:W-:Y:S05]  /*9670*/  @P1 IMAD R101, R101, 0x4000, R182 ;  /* 0x0000400065651824 */ /* 0x000fea00078e02b6 */
[----:B-1----:R-:W-:Y:S04]  /*9680*/  @P1 IADD3 R9, PT, PT, R101, UR48, RZ ;  /* 0x0000003065091c10 */ /* 0x002fe8000fffe0ff */
[----:B------:R-:W-:Y:S01]  /*9690*/  @P1 IADD3 R7, PT, PT, R102, R9, RZ ;  /* 0x0000000966071210 */ /* 0x000fe20007ffe0ff */
[--C-:B------:R-:W-:Y:S02]  /*96a0*/  @P1 IMAD.IADD R5, R100, 0x1, R9.reuse ;  /* 0x0000000164051824 */ /* 0x100fe400078e0209 */
[----:B------:R-:W-:Y:S01]  /*96b0*/  @P1 IMAD.IADD R2, R108, 0x1, R9 ;  /* 0x000000016c021824 */ /* 0x000fe200078e0209 */
[----:B------:R-:W-:Y:S06]  /*96c0*/  @P0 BRA `(.L_x_120) ;  /* 0x00000000000c0947 */ /* 0x000fec0003800000 */
[----:B------:R-:W-:Y:S04]  /*96d0*/  SHF.L.U32 R0, R167, 0x1f, RZ ;  /* 0x0000001fa7007819 */ /* 0x000fe800000006ff */
[----:B------:R-:W1:Y:S02]  /*96e0*/  SYNCS.PHASECHK.TRANS64.TRYWAIT P0, [R3+URZ+0x60], R0 ;  /* 0x00006000030075a7 */ /* 0x000e6400080011ff */
[----:B-1----:R-:W-:Y:S05]  /*96f0*/  @!P0 BRA `(.L_x_121) ;  /* 0x0000002000548947 */ /* 0x002fea0003800000 */
.L_x_120:
[----:B------:R-:W-:Y:S05]  /*9700*/  BSYNC B0 ;  /* 0x0000000000007941 */ /* 0x000fea0003800000 */
.L_x_119:
[----:B------:R-:W-:Y:S11]  /*9710*/  ISETP.NE.AND P0, PT, R109, RZ, PT ;  /* 0x000000ff6d00720c */ /* 0x000ff60003f05270 */
[----:B------:R-:W-:Y:S02]  /*9720*/  @!UPT UIADD3 URZ, UPT, UPT, URZ, URZ, URZ ;  /* 0x000000fffffff290 */ /* 0x000fe4000fffe0ff */
[----:B------:R2:W4:Y:S01]  /*9730*/  @P0 LDS.128 R88, [R101+UR48+0x400] ;  /* 0x0004003065580984 */ /* 0x0005220008000c00 */
[----:B-1----:R-:W-:Y:S01]  /*9740*/  @P0 IMAD.IADD R3, R102, 0x1, R5 ;  /* 0x0000000166030824 */ /* 0x002fe200078e0205 */
        /* <DEDUP_REMOVED lines=10> */
.L_x_118:
[----:B------:R-:W-:Y:S05]  /*97f0*/  BSYNC B1 ;  /* 0x0000000000017941 */ /* 0x000fea0003800000 */
.L_x_117:
[----:B--2---:R-:W-:Y:S05]  /*9800*/  VIADD R3, R80, 0xc0 ;  /* 0x000000c050037836 */ /* 0x004fea0000000000 */
[----:B------:R-:W-:Y:S04]  /*9810*/  SHF.R.U32.HI R3, RZ, 0x15, R3 ;  /* 0x00000015ff037819 */ /* 0x000fe80000011603 */
[----:B------:R-:W-:Y:S11]  /*9820*/  LOP3.LUT P0, RZ, R3, 0x3, R162, 0x48, !PT ;  /* 0x0000000303ff7812 */ /* 0x000ff600078048a2 */
[----:B------:R-:W-:Y:S02]  /*9830*/  @!UPT UIADD3 URZ, UPT, UPT, URZ, URZ, URZ ;  /* 0x000000fffffff290 */ /* 0x000fe4000fffe0ff */
[----:B------:R-:W-:Y:S05]  /*9840*/  @!P0 BRA `(.L_x_122) ;  /* 0x0000000000408947 */ /* 0x000fea0003800000 */
[----:B------:R-:W2:Y:S01]  /*9850*/  LDCU.64 UR8, c[0x4][0x70] ;  /* 0x01000e00ff0877ac */ /* 0x000ea20008000a00 */
[----:B------:R-:W-:Y:S01]  /*9860*/  MOV R3, 0x0 ;  /* 0x0000000000037802 */ /* 0x000fe20000000f00 */
[----:B------:R-:W-:Y:S02]  /*9870*/  HFMA2 R12, -RZ, RZ, 0, 5.9604644775390625e-08 ;  /* 0x00000001ff0c7431 */ /* 0x000fe400000001ff */
[----:B-1----:R-:W-:Y:S02]  /*9880*/  IMAD.MOV.U32 R8, RZ, RZ, 0x192 ;  /* 0x00000192ff087424 */ /* 0x002fe400078e00ff */
[----:B------:R-:W-:Y:S01]  /*9890*/  IMAD.MOV.U32 R13, RZ, RZ, RZ ;  /* 0x000000ffff0d7224 */ /* 0x000fe200078e00ff */
[----:B------:R-:W1:Y:S01]  /*98a0*/  LDCU.64 UR6, c[0x4][0x78] ;  /* 0x01000f00ff0677ac */ /* 0x000e620008000a00 */
[----:B------:R-:W3:Y:S01]  /*98b0*/  LDC.64 R2, c[0x4][R3] ;  /* 0x0100000003027b82 */ /* 0x000ee20000000a00 */
[----:B------:R-:W5:Y:S01]  /*98c0*/  LDCU.64 UR4, c[0x4][0x10] ;  /* 0x01000200ff0477ac */ /* 0x000f620008000a00 */
[----:B--2---:R-:W-:Y:S01]  /*98d0*/  MOV R5, UR9 ;  /* 0x0000000900057c02 */ /* 0x004fe20008000f00 */
[----:B------:R-:W-:Y:S01]  /*98e0*/  IMAD.U32 R4, RZ, RZ, UR8 ;  /* 0x00000008ff047e24 */ /* 0x000fe2000f8e00ff */
[----:B-1----:R-:W-:Y:S01]  /*98f0*/  MOV R7, UR7 ;  /* 0x0000000700077c02 */ /* 0x002fe20008000f00 */
[----:B------:R-:W-:Y:S01]  /*9900*/  IMAD.U32 R6, RZ, RZ, UR6 ;  /* 0x00000006ff067e24 */ /* 0x000fe2000f8e00ff */
[----:B-----5:R-:W-:Y:S01]  /*9910*/  MOV R11, UR5 ;  /* 0x00000005000b7c02 */ /* 0x020fe20008000f00 */
[----:B------:R-:W-:Y:S02]  /*9920*/  IMAD.U32 R10, RZ, RZ, UR4 ;  /* 0x00000004ff0a7e24 */ /* 0x000fe4000f8e00ff */
[----:B------:R-:W-:Y:S07]  /*9930*/  LEPC R20, `(.L_x_122) ;  /* 0x000000001014794e */ /* 0x000fee0000000000 */
[----:B---34-:R-:W-:Y:S05]  /*9940*/  CALL.ABS.NOINC R2 ;  /* 0x0000000002007343 */ /* 0x018fea0003c00000 */
.L_x_122:
[----:B------:R-:W-:Y:S01]  /*9950*/  ISETP.NE.AND P0, PT, R170, RZ, PT ;  /* 0x000000ffaa00720c */ /* 0x000fe20003f05270 */
[----:B------:R-:W-:Y:S05]  /*9960*/  WARPSYNC.ALL ;  /* 0x0000000000007948 */ /* 0x000fea0003800000 */
[----:B------:R-:W-:Y:S01]  /*9970*/  R2UR UR4, R80 ;  /* 0x00000000500472ca */ /* 0x000fe200000e0000 */
[----:B------:R-:W-:Y:S01]  /*9980*/  BSSY.RECONVERGENT B0, `(.L_x_123) ;  /* 0x0000100000007945 */ /* 0x000fe20003800200 */
[----:B------:R-:W-:Y:S02]  /*9990*/  R2UR UR5, R87 ;  /* 0x00000000570572ca */ /* 0x000fe400000e0000 */
[C---:B----4-:R-:W-:Y:S02]  /*99a0*/  SHF.L.U32 R82, R88.reuse, 0x10, RZ ;  /* 0x0000001058527819 */ /* 0x050fe400000006ff */
[----:B------:R-:W-:Y:S02]  /*99b0*/  LOP3.LUT R84, R88, 0xffff0000, RZ, 0xc0, !PT ;  /* 0xffff000058547812 */ /* 0x000fe400078ec0ff */
[C---:B------:R-:W-:Y:S02]  /*99c0*/  SHF.L.U32 R83, R89.reuse, 0x10, RZ ;  /* 0x0000001059537819 */ /* 0x040fe400000006ff */
[----:B------:R-:W-:Y:S02]  /*99d0*/  LOP3.LUT R86, R89, 0xffff0000, RZ, 0xc0, !PT ;  /* 0xffff000059567812 */ /* 0x000fe400078ec0ff */
[C---:B------:R-:W-:Y:S01]  /*99e0*/  SHF.L.U32 R85, R90.reuse, 0x10, RZ ;  /* 0x000000105a557819 */ /* 0x040fe200000006ff */
[----:B-1----:R-:W1:Y:S01]  /*99f0*/  LDTM.x64 R4, tmem[UR4+0xc0] ;  /* 0x0000c004000479ee */ /* 0x002e620008340000 */
[----:B------:R-:W-:Y:S01]  /*9a00*/  LOP3.LUT R88, R90, 0xffff0000, RZ, 0xc0, !PT ;  /* 0xffff00005a587812 */ /* 0x000fe200078ec0ff */
[----:B------:R-:W-:Y:S01]  /*9a10*/  NOP ;  /* 0x0000000000007918 */ /* 0x000fe20000000000 */
[C---:B------:R-:W-:Y:S01]  /*9a20*/  SHF.L.U32 R87, R91.reuse, 0x10, RZ ;  /* 0x000000105b577819 */ /* 0x040fe200000006ff */
[----:B------:R-:W-:Y:S01]  /*9a30*/  UIADD3 UR5, UPT, UPT, UR5, 0xe0, URZ ;  /* 0x000000e005057890 */ /* 0x000fe2000fffe0ff */
[----:B------:R-:W-:Y:S02]  /*9a40*/  LOP3.LUT R90, R91, 0xffff0000, RZ, 0xc0, !PT ;  /* 0xffff00005b5a7812 */ /* 0x000fe400078ec0ff */
[C---:B------:R-:W-:Y:S01]  /*9a50*/  SHF.L.U32 R89, R96.reuse, 0x10, RZ ;  /* 0x0000001060597819 */ /* 0x040fe200000006ff */
[----:B------:R-:W-:Y:S01]  /*9a60*/  UPRMT UR5, UR37, 0x654, UR5 ;  /* 0x0000065425057896 */ /* 0x000fe20008000005 */
[----:B------:R-:W-:Y:S02]  /*9a70*/  LOP3.LUT R91, R96, 0xffff0000, RZ, 0xc0, !PT ;  /* 0xffff0000605b7812 */ /* 0x000fe400078ec0ff */
[C---:B------:R-:W-:Y:S02]  /*9a80*/  SHF.L.U32 R92, R97.reuse, 0x10, RZ ;  /* 0x00000010615c7819 */ /* 0x040fe400000006ff */
[----:B------:R-:W-:Y:S02]  /*9a90*/  LOP3.LUT R94, R97, 0xffff0000, RZ, 0xc0, !PT ;  /* 0xffff0000615e7812 */ /* 0x000fe400078ec0ff */
[C---:B------:R-:W-:Y:S02]  /*9aa0*/  SHF.L.U32 R93, R98.reuse, 0x10, RZ ;  /* 0x00000010625d7819 */ /* 0x040fe400000006ff */
[----:B------:R-:W-:Y:S01]  /*9ab0*/  LOP3.LUT R96, R98, 0xffff0000, RZ, 0xc0, !PT ;  /* 0xffff000062607812 */ /* 0x000fe200078ec0ff */
[----:B-1----:R-:W-:Y:S01]  /*9ac0*/  SYNCS.ARRIVE.TRANS64.RED.A1T0 RZ, [UR5], RZ ;  /* 0x000000ffffff79a7 */ /* 0x002fe20008100405 */
[C---:B------:R-:W-:Y:S02]  /*9ad0*/  SHF.L.U32 R95, R99.reuse, 0x10, RZ ;  /* 0x00000010635f7819 */ /* 0x040fe400000006ff */
[----:B------:R-:W-:Y:S02]  /*9ae0*/  LOP3.LUT R98, R99, 0xffff0000, RZ, 0xc0, !PT ;  /* 0xffff000063627812 */ /* 0x000fe400078ec0ff */
[----:B------:R-:W-:Y:S01]  /*9af0*/  SHF.L.U32 R97, R104, 0x10, RZ ;  /* 0x0000001068617819 */ /* 0x000fe200000006ff */
[----:B------:R-:W-:Y:S01]  /*9b00*/  FMUL R4, R78, R4 ;  /* 0x000000044e047220 */ /* 0x000fe20000400000 */
[----:B------:R-:W-:Y:S01]  /*9b10*/  LOP3.LUT R100, R104, 0xffff0000, RZ, 0xc0, !PT ;  /* 0xffff000068647812 */ /* 0x000fe200078ec0ff */
[----:B------:R-:W-:Y:S01]  /*9b20*/  FMUL R5, R78, R5 ;  /* 0x000000054e057220 */ /* 0x000fe20000400000 */
[----:B------:R-:W-:Y:S01]  /*9b30*/  SHF.L.U32 R99, R105, 0x10, RZ ;  /* 0x0000001069637819 */ /* 0x000fe200000006ff */
[----:B------:R-:W-:Y:S01]  /*9b40*/  FFMA R4, R81, R82, R4 ;  /* 0x0000005251047223 */ /* 0x000fe20000000004 */
[----:B------:R-:W-:Y:S01]  /*9b50*/  LOP3.LUT R102, R105, 0xffff0000, RZ, 0xc0, !PT ;  /* 0xffff000069667812 */ /* 0x000fe200078ec0ff */
[----:B------:R-:W-:Y:S01]  /*9b60*/  FFMA R5, R81, R84, R5 ;  /* 0x0000005451057223 */ /* 0x000fe20000000005 */
[----:B------:R-:W-:Y:S01]  /*9b70*/  SHF.L.U32 R101, R106, 0x10, RZ ;  /* 0x000000106a657819 */ /* 0x000fe200000006ff */
[----:B------:R-:W-:Y:S01]  /*9b80*/  FMUL R6, R78, R6 ;  /* 0x000000064e067220 */ /* 0x000fe20000400000 */
[----:B------:R-:W-:Y:S01]  /*9b90*/  LOP3.LUT R104, R106, 0xffff0000, RZ, 0xc0, !PT ;  /* 0xffff00006a687812 */ /* 0x000fe200078ec0ff */
[C---:B------:R-:W-:Y:S01]  /*9ba0*/  FMUL R7, R78.reuse, R7 ;  /* 0x000000074e077220 */ /* 0x040fe20000400000 */
[----:B------:R-:W-:Y:S01]  /*9bb0*/  F2FP.BF16.F32.PACK_AB R4, R5, R4 ;  /* 0x000000040504723e */ /* 0x000fe200000010ff */
[----:B------:R-:W-:Y:S01]  /*9bc0*/  FFMA R6, R81, R83, R6 ;  /* 0x0000005351067223 */ /* 0x000fe20000000006 */
[----:B------:R-:W-:Y:S01]  /*9bd0*/  SHF.L.U32 R103, R107, 0x10, RZ ;  /* 0x000000106b677819 */ /* 0x000fe200000006ff */
[----:B------:R-:W-:Y:S01]  /*9be0*/  FFMA R7, R81, R86, R7 ;  /* 0x0000005651077223 */ /* 0x000fe20000000007 */
[----:B------:R-:W-:Y:S01]  /*9bf0*/  LOP3.LUT R106, R107, 0xffff0000, RZ, 0xc0, !PT ;  /* 0xffff00006b6a7812 */ /* 0x000fe200078ec0ff */
[----:B------:R-:W-:Y:S01]  /*9c00*/  FMUL R8, R78, R8 ;  /* 0x000000084e087220 */ /* 0x000fe20000400000 */
[----:B------:R-:W-:Y:S01]  /*9c10*/  SHF.L.U32 R105, R112, 0x10, RZ ;  /* 0x0000001070697819 */ /* 0x000fe200000006ff */
[----:B------:R-:W-:Y:S01]  /*9c20*/  FMUL R9, R78, R9 ;  /* 0x000000094e097220 */ /* 0x000fe20000400000 */
[----:B------:R-:W-:Y:S01]  /*9c30*/  F2FP.BF16.F32.PACK_AB R5, R7, R6 ;  /* 0x000000060705723e */ /* 0x000fe200000010ff */
[C---:B------:R-:W-:Y:S01]  /*9c40*/  FFMA R8, R81.reuse, R85, R8 ;  /* 0x0000005551087223 */ /* 0x040fe20000000008 */
[----:B------:R-:W-:Y:S01]  /*9c50*/  LOP3.LUT R108, R112, 0xffff0000, RZ, 0xc0, !PT ;  /* 0xffff0000706c7812 */ /* 0x000fe200078ec0ff */
[----:B------:R-:W-:Y:S01]  /*9c60*/  FFMA R9, R81, R88, R9 ;  /* 0x0000005851097223 */ /* 0x000fe20000000009 */
[C---:B------:R-:W-:Y:S01]  /*9c70*/  SHF.L.U32 R107, R113.reuse, 0x10, RZ ;  /* 0x00000010716b7819 */ /* 0x040fe200000006ff */
[C---:B------:R-:W-:Y:S01]  /*9c80*/  FMUL R10, R78.reuse, R10 ;  /* 0x0000000a4e0a7220 */ /* 0x040fe20000400000 */
[----:B------:R-:W-:Y:S01]  /*9c90*/  LOP3.LUT R110, R113, 0xffff0000, RZ, 0xc0, !PT ;  /* 0xffff0000716e7812 */ /* 0x000fe200078ec0ff */
[----:B------:R-:W-:Y:S01]  /*9ca0*/  FMUL R11, R78, R11 ;  /* 0x0000000b4e0b7220 */ /* 0x000fe20000400000 */
[----:B------:R-:W-:Y:S01]  /*9cb0*/  F2FP.BF16.F32.PACK_AB R6, R9, R8 ;  /* 0x000000080906723e */ /* 0x000fe200000010ff */
[C---:B------:R-:W-:Y:S01]  /*9cc0*/  FFMA R10, R81.reuse, R87, R10 ;  /* 0x00000057510a7223 */ /* 0x040fe2000000000a */
[C---:B------:R-:W-:Y:S01]  /*9cd0*/  SHF.L.U32 R109, R114.reuse, 0x10, RZ ;  /* 0x00000010726d7819 */ /* 0x040fe200000006ff */
[----:B------:R-:W-:Y:S01]  /*9ce0*/  FFMA R11, R81, R90, R11 ;  /* 0x0000005a510b7223 */ /* 0x000fe2000000000b */
[----:B------:R-:W-:Y:S01]  /*9cf0*/  LOP3.LUT R112, R114, 0xffff0000, RZ, 0xc0, !PT ;  /* 0xffff000072707812 */ /* 0x000fe200078ec0ff */
[C---:B------:R-:W-:Y:S01]  /*9d00*/  FMUL R0, R78.reuse, R12 ;  /* 0x0000000c4e007220 */ /* 0x040fe20000400000 */
[----:B------:R-:W-:Y:S01]  /*9d10*/  SHF.L.U32 R111, R115, 0x10, RZ ;  /* 0x00000010736f7819 */ /* 0x000fe200000006ff */
[C---:B------:R-:W-:Y:S01]  /*9d20*/  FMUL R2, R78.reuse, R13 ;  /* 0x0000000d4e027220 */ /* 0x040fe20000400000 */
[----:B------:R-:W-:Y:S01]  /*9d30*/  F2FP.BF16.F32.PACK_AB R7, R11, R10 ;  /* 0x0000000a0b07723e */ /* 0x000fe200000010ff */
[C---:B------:R-:W-:Y:S01]  /*9d40*/  FMUL R3, R78.reuse, R14 ;  /* 0x0000000e4e037220 */ /* 0x040fe20000400000 */
[----:B------:R-:W-:Y:S01]  /*9d50*/  LOP3.LUT R114, R115, 0xffff0000, RZ, 0xc0, !PT ;  /* 0xffff000073727812 */ /* 0x000fe200078ec0ff */
[----:B------:R-:W-:Y:S01]  /*9d60*/  FMUL R15, R78, R15 ;  /* 0x0000000f4e0f7220 */ /* 0x000fe20000400000 */
[C---:B------:R-:W-:Y:S01]  /*9d70*/  SHF.L.U32 R113, R120.reuse, 0x10, RZ ;  /* 0x0000001078717819 */ /* 0x040fe200000006ff */
[----:B------:R-:W-:Y:S01]  /*9d80*/  FFMA R0, R81, R89, R0 ;  /* 0x0000005951007223 */ /* 0x000fe20000000000 */
[----:B------:R-:W-:Y:S01]  /*9d90*/  LOP3.LUT R116, R120, 0xffff0000, RZ, 0xc0, !PT ;  /* 0xffff000078747812 */ /* 0x000fe200078ec0ff */
[C---:B------:R-:W-:Y:S01]  /*9da0*/  FMUL R12, R78.reuse, R16 ;  /* 0x000000104e0c7220 */ /* 0x040fe20000400000 */
[----:B------:R-:W-:Y:S01]  /*9db0*/  SHF.L.U32 R115, R121, 0x10, RZ ;  /* 0x0000001079737819 */ /* 0x000fe200000006ff */
[----:B------:R-:W-:Y:S01]  /*9dc0*/  FFMA R2, R81, R91, R2 ;  /* 0x0000005b51027223 */ /* 0x000fe20000000002 */
[----:B------:R-:W-:Y:S01]  /*9dd0*/  LOP3.LUT R118, R121, 0xffff0000, RZ, 0xc0, !PT ;  /* 0xffff000079767812 */ /* 0x000fe200078ec0ff */
[----:B------:R-:W-:Y:S01]  /*9de0*/  FMUL R13, R78, R17 ;  /* 0x000000114e0d7220 */ /* 0x000fe20000400000 */
[----:B------:R-:W-:Y:S01]  /*9df0*/  SHF.L.U32 R117, R122, 0x10, RZ ;  /* 0x000000107a757819 */ /* 0x000fe200000006ff */
[C---:B------:R-:W-:Y:S01]  /*9e00*/  FFMA R3, R81.reuse, R92, R3 ;  /* 0x0000005c51037223 */ /* 0x040fe20000000003 */
[----:B------:R-:W-:Y:S01]  /*9e10*/  F2FP.BF16.F32.PACK_AB R8, R2, R0 ;  /* 0x000000000208723e */ /* 0x000fe200000010ff */
[----:B------:R-:W-:Y:S01]  /*9e20*/  FMUL R14, R78, R18 ;  /* 0x000000124e0e7220 */ /* 0x000fe20000400000 */
[----:B------:R-:W-:Y:S01]  /*9e30*/  LOP3.LUT R120, R122, 0xffff0000, RZ, 0xc0, !PT ;  /* 0xffff00007a787812 */ /* 0x000fe200078ec0ff */
[----:B------:R-:W-:Y:S01]  /*9e40*/  FFMA R15, R81, R94, R15 ;  /* 0x0000005e510f7223 */ /* 0x000fe2000000000f */
[C---:B------:R-:W-:Y:S01]  /*9e50*/  SHF.L.U32 R119, R123.reuse, 0x10, RZ ;  /* 0x000000107b777819 */ /* 0x040fe200000006ff */
[C---:B------:R-:W-:Y:S01]  /*9e60*/  FMUL R19, R78.reuse, R19 ;  /* 0x000000134e137220 */ /* 0x040fe20000400000 */
[----:B------:R-:W-:Y:S01]  /*9e70*/  LOP3.LUT R122, R123, 0xffff0000, RZ, 0xc0, !PT ;  /* 0xffff00007b7a7812 */ /* 0x000fe200078ec0ff */
[----:B------:R-:W-:Y:S01]  /*9e80*/  FFMA R12, R81, R93, R12 ;  /* 0x0000005d510c7223 */ /* 0x000fe2000000000c */
[----:B------:R-:W-:Y:S01]  /*9e90*/  F2FP.BF16.F32.PACK_AB R9, R15, R3 ;  /* 0x000000030f09723e */ /* 0x000fe200000010ff */
[----:B------:R-:W-:Y:S01]  /*9ea0*/  FMUL R16, R78, R20 ;  /* 0x000000144e107220 */ /* 0x000fe20000400000 */
[C---:B------:R-:W-:Y:S01]  /*9eb0*/  SHF.L.U32 R121, R128.reuse, 0x10, RZ ;  /* 0x0000001080797819 */ /* 0x040fe200000006ff */
[----:B------:R1:W-:Y:S01]  /*9ec0*/  STS.128 [R182+UR48+0xc400], R4 ;  /* 0x00c40004b6007988 */ /* 0x0003e20008000c30 */
[C---:B------:R-:W-:Y:S01]  /*9ed0*/  FFMA R13, R81.reuse, R96, R13 ;  /* 0x00000060510d7223 */ /* 0x040fe2000000000d */
[----:B------:R-:W-:Y:S01]  /*9ee0*/  LOP3.LUT R124, R128, 0xffff0000, RZ, 0xc0, !PT ;  /* 0xffff0000807c7812 */ /* 0x000fe200078ec0ff */
[C---:B------:R-:W-:Y:S01]  /*9ef0*/  FFMA R14, R81.reuse, R95, R14 ;  /* 0x0000005f510e7223 */ /* 0x040fe2000000000e */
[----:B------:R-:W-:Y:S01]  /*9f00*/  FFMA R19, R81, R98, R19 ;  /* 0x0000006251137223 */ /* 0x000fe20000000013 */
[----:B------:R-:W-:Y:S01]  /*9f10*/  SHF.L.U32 R123, R129, 0x10, RZ ;  /* 0x00000010817b7819 */ /* 0x000fe200000006ff */
[----:B------:R-:W-:Y:S01]  /*9f20*/  FFMA R16, R81, R97, R16 ;  /* 0x0000006151107223 */ /* 0x000fe20000000010 */
[----:B------:R-:W-:Y:S01]  /*9f30*/  F2FP.BF16.F32.PACK_AB R10, R13, R12 ;  /* 0x0000000c0d0a723e */ /* 0x000fe200000010ff */
[C---:B------:R-:W-:Y:S01]  /*9f40*/  FMUL R17, R78.reuse, R21 ;  /* 0x000000154e117220 */ /* 0x040fe20000400000 */
[----:B------:R-:W-:Y:S01]  /*9f50*/  F2FP.BF16.F32.PACK_AB R11, R19, R14 ;  /* 0x0000000e130b723e */ /* 0x000fe200000010ff */
[C---:B------:R-:W-:Y:S01]  /*9f60*/  FMUL R18, R78.reuse, R22 ;  /* 0x000000164e127220 */ /* 0x040fe20000400000 */
[C---:B------:R-:W-:Y:S01]  /*9f70*/  FMUL R23, R78.reuse, R23 ;  /* 0x000000174e177220 */ /* 0x040fe20000400000 */
[----:B------:R-:W-:Y:S01]  /*9f80*/  FFMA R17, R81, R100, R17 ;  /* 0x0000006451117223 */ /* 0x000fe20000000011 */
[C---:B------:R-:W-:Y:S01]  /*9f90*/  FMUL R20, R78.reuse, R24 ;  /* 0x000000184e147220 */ /* 0x040fe20000400000 */
[----:B------:R-:W-:Y:S01]  /*9fa0*/  LOP3.LUT R126, R129, 0xffff0000, RZ, 0xc0, !PT ;  /* 0xffff0000817e7812 */ /* 0x000fe200078ec0ff */
[----:B------:R1:W-:Y:S01]  /*9fb0*/  STS.128 [R181+0xc400], R8 ;  /* 0x00c40008b5007388 */ /* 0x0003e20000000c00 */
[----:B------:R-:W-:Y:S01]  /*9fc0*/  FFMA R18, R81, R99, R18 ;  /* 0x0000006351127223 */ /* 0x000fe20000000012 */
[----:B------:R-:W-:Y:S01]  /*9fd0*/  F2FP.BF16.F32.PACK_AB R16, R17, R16 ;  /* 0x000000101110723e */ /* 0x000fe200000010ff */
[C---:B------:R-:W-:Y:S01]  /*9fe0*/  FFMA R23, R81.reuse, R102, R23 ;  /* 0x0000006651177223 */ /* 0x040fe20000000017 */
[----:B------:R-:W-:Y:S01]  /*9ff0*/  FFMA R20, R81, R101, R20 ;  /* 0x0000006551147223 */ /* 0x000fe20000000014 */
[----:B------:R-:W-:Y:S01]  /*a000*/  FMUL R21, R78, R25 ;  /* 0x000000194e157220 */ /* 0x000fe20000400000 */
[----:B------:R-:W-:Y:S01]  /*a010*/  SHF.L.U32 R125, R130, 0x10, RZ ;  /* 0x00000010827d7819 */ /* 0x000fe200000006ff */
[C---:B------:R-:W-:Y:S01]  /*a020*/  FMUL R22, R78.reuse, R26 ;  /* 0x0000001a4e167220 */ /* 0x040fe20000400000 */
[----:B------:R-:W-:Y:S01]  /*a030*/  F2FP.BF16.F32.PACK_AB R17, R23, R18 ;  /* 0x000000121711723e */ /* 0x000fe200000010ff */
[C---:B------:R-:W-:Y:S01]  /*a040*/  FFMA R21, R81.reuse, R104, R21 ;  /* 0x0000006851157223 */ /* 0x040fe20000000015 */
[----:B------:R-:W-:Y:S01]  /*a050*/  FMUL R27, R78, R27 ;  /* 0x0000001b4e1b7220 */ /* 0x000fe20000400000 */
[----:B------:R-:W-:Y:S01]  /*a060*/  FFMA R22, R81, R103, R22 ;  /* 0x0000006751167223 */ /* 0x000fe20000000016 */
[----:B------:R-:W-:Y:S01]  /*a070*/  LOP3.LUT R128, R130, 0xffff0000, RZ, 0xc0, !PT ;  /* 0xffff000082807812 */ /* 0x000fe200078ec0ff */
[C---:B------:R-:W-:Y:S01]  /*a080*/  FMUL R24, R78.reuse, R28 ;  /* 0x0000001c4e187220 */ /* 0x040fe20000400000 */
[----:B------:R-:W-:Y:S01]  /*a090*/  F2FP.BF16.F32.PACK_AB R18, R21, R20 ;  /* 0x000000141512723e */ /* 0x000fe200000010ff */
[C---:B------:R-:W-:Y:S01]  /*a0a0*/  FFMA R27, R81.reuse, R106, R27 ;  /* 0x0000006a511b7223 */ /* 0x040fe2000000001b */
[C---:B------:R-:W-:Y:S01]  /*a0b0*/  FMUL R25, R78.reuse, R29 ;  /* 0x0000001d4e197220 */ /* 0x040fe20000400000 */
[----:B------:R-:W-:Y:S01]  /*a0c0*/  FFMA R24, R81, R105, R24 ;  /* 0x0000006951187223 */ /* 0x000fe20000000018 */
[----:B------:R-:W-:Y:S01]  /*a0d0*/  SHF.L.U32 R127, R131, 0x10, RZ ;  /* 0x00000010837f7819 */ /* 0x000fe200000006ff */
[C---:B------:R-:W-:Y:S01]  /*a0e0*/  FMUL R26, R78.reuse, R30 ;  /* 0x0000001e4e1a7220 */ /* 0x040fe20000400000 */
[----:B------:R-:W-:Y:S01]  /*a0f0*/  F2FP.BF16.F32.PACK_AB R19, R27, R22 ;  /* 0x000000161b13723e */ /* 0x000fe200000010ff */
[C---:B------:R-:W-:Y:S01]  /*a100*/  FFMA R25, R81.reuse, R108, R25 ;  /* 0x0000006c51197223 */ /* 0x040fe20000000019 */
[C---:B------:R-:W-:Y:S01]  /*a110*/  FMUL R31, R78.reuse, R31 ;  /* 0x0000001f4e1f7220 */ /* 0x040fe20000400000 */
[----:B------:R-:W-:Y:S01]  /*a120*/  FFMA R26, R81, R107, R26 ;  /* 0x0000006b511a7223 */ /* 0x000fe2000000001a */
[----:B------:R-:W-:Y:S01]  /*a130*/  LOP3.LUT R130, R131, 0xffff0000, RZ, 0xc0, !PT ;  /* 0xffff000083827812 */ /* 0x000fe200078ec0ff */
[----:B------:R1:W-:Y:S01]  /*a140*/  STS.128 [R180+0xc400], R16 ;  /* 0x00c40010b4007388 */ /* 0x0003e20000000c00 */
[----:B------:R-:W-:Y:S01]  /*a150*/  F2FP.BF16.F32.PACK_AB R24, R25, R24 ;  /* 0x000000181918723e */ /* 0x000fe200000010ff */
[C---:B------:R-:W-:Y:S01]  /*a160*/  FFMA R31, R81.reuse, R110, R31 ;  /* 0x0000006e511f7223 */ /* 0x040fe2000000001f */
[C---:B------:R-:W-:Y:S01]  /*a170*/  FMUL R28, R78.reuse, R32 ;  /* 0x000000204e1c7220 */ /* 0x040fe20000400000 */
[C---:B------:R-:W-:Y:S01]  /*a180*/  FMUL R29, R78.reuse, R33 ;  /* 0x000000214e1d7220 */ /* 0x040fe20000400000 */
[----:B------:R-:W-:Y:S01]  /*a190*/  FMUL R30, R78, R34 ;  /* 0x000000224e1e7220 */ /* 0x000fe20000400000 */
[----:B------:R-:W-:Y:S01]  /*a1a0*/  SHF.L.U32 R129, R136, 0x10, RZ ;  /* 0x0000001088817819 */ /* 0x000fe200000006ff */
[----:B------:R-:W-:Y:S01]  /*a1b0*/  FFMA R28, R81, R109, R28 ;  /* 0x0000006d511c7223 */ /* 0x000fe2000000001c */
[----:B------:R-:W-:Y:S01]  /*a1c0*/  F2FP.BF16.F32.PACK_AB R25, R31, R26 ;  /* 0x0000001a1f19723e */ /* 0x000fe200000010ff */
[C---:B------:R-:W-:Y:S01]  /*a1d0*/  FFMA R29, R81.reuse, R112, R29 ;  /* 0x00000070511d7223 */ /* 0x040fe2000000001d */
[----:B------:R-:W-:Y:S01]  /*a1e0*/  FFMA R30, R81, R111, R30 ;  /* 0x0000006f511e7223 */ /* 0x000fe2000000001e */
[----:B------:R-:W-:Y:S01]  /*a1f0*/  FMUL R35, R78, R35 ;  /* 0x000000234e237220 */ /* 0x000fe20000400000 */
        /* <DEDUP_REMOVED lines=34> */
[----:B------:R-:W-:Y:S01]  /*a420*/  FFMA R41, R81, R124, R41 ;  /* 0x0000007c51297223 */ /* 0x000fe20000000029 */
[C---:B------:R-:W-:Y:S01]  /*a430*/  FMUL R47, R78.reuse, R47 ;  /* 0x0000002f4e2f7220 */ /* 0x040fe20000400000 */
[C---:B------:R-:W-:Y:S01]  /*a440*/  FMUL R44, R78.reuse, R48 ;  /* 0x000000304e2c7220 */ /* 0x040fe20000400000 */
[----:B------:R-:W-:Y:S01]  /*a450*/  FMUL R45, R78, R49 ;  /* 0x000000314e2d7220 */ /* 0x000fe20000400000 */
[----:B------:R1:W-:Y:S01]  /*a460*/  STS.128 [R177+0xc400], R32 ;  /* 0x00c40020b1007388 */ /* 0x0003e20000000c00 */
[----:B------:R-:W-:Y:S01]  /*a470*/  LOP3.LUT R138, R139, 0xffff0000, RZ, 0xc0, !PT ;  /* 0xffff00008b8a7812 */ /* 0x000fe200078ec0ff */
[----:B------:R-:W-:Y:S01]  /*a480*/  FFMA R42, R81, R123, R42 ;  /* 0x0000007b512a7223 */ /* 0x000fe2000000002a */
[----:B------:R-:W-:Y:S01]  /*a490*/  F2FP.BF16.F32.PACK_AB R40, R41, R40 ;  /* 0x000000282928723e */ /* 0x000fe200000010ff */
[C---:B------:R-:W-:Y:S01]  /*a4a0*/  FFMA R47, R81.reuse, R126, R47 ;  /* 0x0000007e512f7223 */ /* 0x040fe2000000002f */
[C---:B------:R-:W-:Y:S01]  /*a4b0*/  FFMA R44, R81.reuse, R125, R44 ;  /* 0x0000007d512c7223 */ /* 0x040fe2000000002c */
[----:B------:R-:W-:Y:S01]  /*a4c0*/  SHF.L.U32 R137, R144, 0x10, RZ ;  /* 0x0000001090897819 */ /* 0x000fe200000006ff */
[C---:B------:R-:W-:Y:S01]  /*a4d0*/  FFMA R45, R81.reuse, R128, R45 ;  /* 0x00000080512d7223 */ /* 0x040fe2000000002d */
[C---:B------:R-:W-:Y:S01]  /*a4e0*/  FMUL R46, R78.reuse, R50 ;  /* 0x000000324e2e7220 */ /* 0x040fe20000400000 */
[C---:B------:R-:W-:Y:S01]  /*a4f0*/  FMUL R51, R78.reuse, R51 ;  /* 0x000000334e337220 */ /* 0x040fe20000400000 */
[C---:B------:R-:W-:Y:S01]  /*a500*/  FMUL R48, R78.reuse, R52 ;  /* 0x000000344e307220 */ /* 0x040fe20000400000 */
[C---:B------:R-:W-:Y:S01]  /*a510*/  FMUL R49, R78.reuse, R53 ;  /* 0x000000354e317220 */ /* 0x040fe20000400000 */
[C---:B------:R-:W-:Y:S01]  /*a520*/  FFMA R46, R81.reuse, R127, R46 ;  /* 0x0000007f512e7223 */ /* 0x040fe2000000002e */
[C---:B------:R-:W-:Y:S01]  /*a530*/  FMUL R50, R78.reuse, R54 ;  /* 0x000000364e327220 */ /* 0x040fe20000400000 */
[C---:B------:R-:W-:Y:S01]  /*a540*/  FFMA R51, R81.reuse, R130, R51 ;  /* 0x0000008251337223 */ /* 0x040fe20000000033 */
[C---:B------:R-:W-:Y:S01]  /*a550*/  FMUL R55, R78.reuse, R55 ;  /* 0x000000374e377220 */ /* 0x040fe20000400000 */
[C---:B------:R-:W-:Y:S01]  /*a560*/  FFMA R48, R81.reuse, R129, R48 ;  /* 0x0000008151307223 */ /* 0x040fe20000000030 */
[C---:B------:R-:W-:Y:S01]  /*a570*/  FMUL R52, R78.reuse, R56 ;  /* 0x000000384e347220 */ /* 0x040fe20000400000 */
[C---:B------:R-:W-:Y:S01]  /*a580*/  FFMA R49, R81.reuse, R132, R49 ;  /* 0x0000008451317223 */ /* 0x040fe20000000031 */
[C---:B------:R-:W-:Y:S01]  /*a590*/  FMUL R53, R78.reuse, R57 ;  /* 0x000000394e357220 */ /* 0x040fe20000400000 */
[----:B------:R-:W-:Y:S01]  /*a5a0*/  FFMA R50, R81, R131, R50 ;  /* 0x0000008351327223 */ /* 0x000fe20000000032 */
[C---:B------:R-:W-:Y:S01]  /*a5b0*/  FMUL R54, R78.reuse, R58 ;  /* 0x0000003a4e367220 */ /* 0x040fe20000400000 */
[----:B------:R-:W-:Y:S01]  /*a5c0*/  F2FP.BF16.F32.PACK_AB R41, R47, R42 ;  /* 0x0000002a2f29723e */ /* 0x000fe200000010ff */
[----:B------:R-:W-:Y:S01]  /*a5d0*/  FFMA R55, R81, R134, R55 ;  /* 0x0000008651377223 */ /* 0x000fe20000000037 */
[C---:B------:R-:W-:Y:S01]  /*a5e0*/  FMUL R59, R78.reuse, R59 ;  /* 0x0000003b4e3b7220 */ /* 0x040fe20000400000 */
[----:B------:R-:W-:Y:S01]  /*a5f0*/  F2FP.BF16.F32.PACK_AB R42, R45, R44 ;  /* 0x0000002c2d2a723e */ /* 0x000fe200000010ff */
[----:B------:R-:W-:Y:S01]  /*a600*/  FFMA R52, R81, R133, R52 ;  /* 0x0000008551347223 */ /* 0x000fe20000000034 */
[----:B------:R-:W-:Y:S01]  /*a610*/  F2FP.BF16.F32.PACK_AB R43, R51, R46 ;  /* 0x0000002e332b723e */ /* 0x000fe200000010ff */
[----:B------:R-:W-:Y:S01]  /*a620*/  FMUL R56, R78, R60 ;  /* 0x0000003c4e387220 */ /* 0x000fe20000400000 */
[----:B------:R-:W-:Y:S01]  /*a630*/  LOP3.LUT R140, R144, 0xffff0000, RZ, 0xc0, !PT ;  /* 0xffff0000908c7812 */ /* 0x000fe200078ec0ff */
[----:B------:R-:W-:Y:S01]  /*a640*/  FFMA R53, R81, R136, R53 ;  /* 0x0000008851357223 */ /* 0x000fe20000000035 */
[----:B------:R-:W-:Y:S01]  /*a650*/  SHF.L.U32 R139, R145, 0x10, RZ ;  /* 0x00000010918b7819 */ /* 0x000fe200000006ff */
[----:B------:R1:W-:Y:S01]  /*a660*/  STS.128 [R176+0xc400], R40 ;  /* 0x00c40028b0007388 */ /* 0x0003e20000000c00 */
[C---:B------:R-:W-:Y:S01]  /*a670*/  FMUL R57, R78.reuse, R61 ;  /* 0x0000003d4e397220 */ /* 0x040fe20000400000 */
[----:B------:R-:W-:Y:S01]  /*a680*/  FFMA R54, R81, R135, R54 ;  /* 0x0000008751367223 */ /* 0x000fe20000000036 */
[----:B------:R-:W-:Y:S01]  /*a690*/  LOP3.LUT R142, R145, 0xffff0000, RZ, 0xc0, !PT ;  /* 0xffff0000918e7812 */ /* 0x000fe200078ec0ff */
[----:B------:R-:W-:Y:S01]  /*a6a0*/  FMUL R58, R78, R62 ;  /* 0x0000003e4e3a7220 */ /* 0x000fe20000400000 */
[C---:B------:R-:W-:Y:S01]  /*a6b0*/  FFMA R59, R81.reuse, R138, R59 ;  /* 0x0000008a513b7223 */ /* 0x040fe2000000003b */
[----:B------:R-:W-:Y:S01]  /*a6c0*/  SHF.L.U32 R141, R146, 0x10, RZ ;  /* 0x00000010928d7819 */ /* 0x000fe200000006ff */
[----:B------:R-:W-:Y:S01]  /*a6d0*/  FMUL R63, R78, R63 ;  /* 0x0000003f4e3f7220 */ /* 0x000fe20000400000 */
        /* <DEDUP_REMOVED lines=9> */
[C---:B------:R-:W-:Y:S01]  /*a770*/  FMUL R62, R78.reuse, R66 ;  /* 0x000000424e3e7220 */ /* 0x040fe20000400000 */
[----:B------:R-:W-:Y:S01]  /*a780*/  F2FP.BF16.F32.PACK_AB R49, R55, R50 ;  /* 0x000000323731723e */ /* 0x000fe200000010ff */
[----:B------:R-:W-:Y:S01]  /*a790*/  FFMA R63, R81, R142, R63 ;  /* 0x0000008e513f7223 */ /* 0x000fe2000000003f */
[----:B------:R-:W-:Y:S01]  /*a7a0*/  FMUL R67, R78, R67 ;  /* 0x000000434e437220 */ /* 0x000fe20000400000 */
[----:B------:R-:W-:Y:S01]  /*a7b0*/  F2FP.BF16.F32.PACK_AB R50, R53, R52 ;  /* 0x000000343532723e */ /* 0x000fe200000010ff */
[----:B------:R-:W-:Y:S01]  /*a7c0*/  FFMA R60, R81, R141, R60 ;  /* 0x0000008d513c7223 */ /* 0x000fe2000000003c */
[----:B------:R-:W-:Y:S01]  /*a7d0*/  F2FP.BF16.F32.PACK_AB R51, R59, R54 ;  /* 0x000000363b33723e */ /* 0x000fe200000010ff */
[C---:B------:R-:W-:Y:S01]  /*a7e0*/  FFMA R61, R81.reuse, R144, R61 ;  /* 0x00000090513d7223 */ /* 0x040fe2000000003d */
[C---:B------:R-:W-:Y:S01]  /*a7f0*/  FFMA R62, R81.reuse, R143, R62 ;  /* 0x0000008f513e7223 */ /* 0x040fe2000000003e */
[----:B------:R-:W-:Y:S01]  /*a800*/  FFMA R67, R81, R146, R67 ;  /* 0x0000009251437223 */ /* 0x000fe20000000043 */
[----:B------:R-:W-:Y:S01]  /*a810*/  F2FP.BF16.F32.PACK_AB R56, R57, R56 ;  /* 0x000000383938723e */ /* 0x000fe200000010ff */
[----:B------:R1:W-:Y:S01]  /*a820*/  STS.128 [R175+0xc400], R48 ;  /* 0x00c40030af007388 */ /* 0x0003e20000000c00 */
[----:B------:R-:W-:Y:S02]  /*a830*/  F2FP.BF16.F32.PACK_AB R57, R63, R58 ;  /* 0x0000003a3f39723e */ /* 0x000fe400000010ff */
        /* <DEDUP_REMOVED lines=20> */
.L_x_124:
[----:B------:R-:W-:Y:S05]  /*a980*/  BSYNC.RECONVERGENT B0 ;  /* 0x0000000000007941 */ /* 0x000fea0003800200 */
.L_x_123:
[----:B------:R-:W-:Y:S01]  /*a990*/  BAR.SYNC.DEFER_BLOCKING 0x1, 0x80 ;  /* 0x0042000000007b1d */ /* 0x000fe20000010000 */
[----:B------:R-:W-:Y:S01]  /*a9a0*/  UISETP.NE.AND UP0, UPT, UR49, -0x4, UPT ;  /* 0xfffffffc3100788c */ /* 0x000fe2000bf05270 */
[----:B------:R-:W-:Y:S08]  /*a9b0*/  IADD3 R76, PT, PT, R76, 0x1, RZ ;  /* 0x000000014c4c7810 */ /* 0x000ff00007ffe0ff */
[----:B------:R-:W-:Y:S05]  /*a9c0*/  BRA.U !UP0, `(.L_x_125) ;  /* 0x0000000108287547 */ /* 0x000fea000b800000 */
[----:B------:R-:W-:Y:S01]  /*a9d0*/  ISETP.NE.AND P0, PT, R179, RZ, PT ;  /* 0x000000ffb300720c */ /* 0x000fe20003f05270 */
[----:B------:R-:W-:Y:S01]  /*a9e0*/  IMAD.U32 R3, RZ, RZ, UR51 ;  /* 0x00000033ff037e24 */ /* 0x000fe2000f8e00ff */
[----:B------:R-:W-:Y:S01]  /*a9f0*/  UIADD3 UR51, UPT, UPT, UR51, 0x1, URZ ;  /* 0x0000000133337890 */ /* 0x000fe2000fffe0ff */
[----:B------:R-:W-:Y:S03]  /*aa00*/  IMAD.U32 R0, RZ, RZ, UR37 ;  /* 0x00000025ff007e24 */ /* 0x000fe6000f8e00ff */
[----:B------:R-:W-:Y:S04]  /*aa10*/  UISETP.NE.AND UP0, UPT, UR51, 0x4, UPT ;  /* 0x000000043300788c */ /* 0x000fe8000bf05270 */
[----:B------:R-:W-:Y:S03]  /*aa20*/  USEL UR51, UR51, URZ, UP0 ;  /* 0x000000ff33337287 */ /* 0x000fe60008000000 */
[----:B------:R-:W-:Y:S05]  /*aa30*/  @P0 LEA R3, R3, UR48, 0x3 ;  /* 0x0000003003030c11 */ /* 0x000fea000f8e18ff */
[----:B------:R-:W-:Y:S05]  /*aa40*/  @P0 VIADD R3, R3, 0x80 ;  /* 0x0000008003030836 */ /* 0x000fea0000000000 */
[----:B------:R-:W-:Y:S04]  /*aa50*/  @P0 PRMT R0, R0, 0x654, R3 ;  /* 0x0000065400000816 */ /* 0x000fe80000000003 */
[----:B------:R2:W-:Y:S03]  /*aa60*/  @P0 SYNCS.ARRIVE.TRANS64.RED.A1T0 RZ, [R0+URZ], RZ ;  /* 0x000000ff00ff09a7 */ /* 0x0005e600081004ff */
.L_x_125:
[----:B------:R-:W-:Y:S01]  /*aa70*/  ISETP.NE.AND P2, PT, R171, RZ, PT ;  /* 0x000000ffab00720c */ /* 0x000fe20003f45270 */
[----:B------:R-:W-:Y:S01]  /*aa80*/  UIADD3 UR49, UPT, UPT, UR49, 0x4, URZ ;  /* 0x0000000431317890 */ /* 0x000fe2000fffe0ff */
[----:B------:R-:W-:Y:S01]  /*aa90*/  ISETP.NE.AND P0, PT, R173, 0x2, PT ;  /* 0x00000002ad00780c */ /* 0x000fe20003f05270 */
[----:B------:R-:W-:Y:S01]  /*aaa0*/  IMAD.IADD R20, R75, 0x1, R154 ;  /* 0x000000014b147824 */ /* 0x000fe200078e029a */
[----:B------:R-:W-:Y:S01]  /*aab0*/  ISETP.NE.AND P1, PT, R76, 0x2, PT ;  /* 0x000000024c00780c */ /* 0x000fe20003f25270 */
[----:B------:R-:W-:Y:S01]  /*aac0*/  IMAD.IADD R21, R77, 0x1, R156 ;  /* 0x000000014d157824 */ /* 0x000fe200078e029c */
[----:B--2---:R-:W-:Y:S02]  /*aad0*/  SEL R0, RZ, 0x1, P0 ;  /* 0x00000001ff007807 */ /* 0x004fe40000000000 */
[----:B------:R-:W-:Y:S02]  /*aae0*/  SEL R3, RZ, 0x1, P1 ;  /* 0x00000001ff037807 */ /* 0x000fe40000800000 */
[----:B------:R-:W-:Y:S02]  /*aaf0*/  LOP3.LUT R165, R165, R0, RZ, 0x3c, !PT ;  /* 0x00000000a5a57212 */ /* 0x000fe400078e3cff */
[----:B------:R-:W-:Y:S02]  /*ab00*/  LOP3.LUT R166, R166, R3, RZ, 0x3c, !PT ;  /* 0x00000003a6a67212 */ /* 0x000fe400078e3cff */
[----:B------:R-:W-:Y:S02]  /*ab10*/  @P2 R2UR UR36, R164 ;  /* 0x00000000a42422ca */ /* 0x000fe400000e0000 */
[----:B------:R-:W-:Y:S02]  /*ab20*/  SEL R173, R173, RZ, P0 ;  /* 0x000000ffadad7207 */ /* 0x000fe40000000000 */
[----:B------:R-:W-:Y:S01]  /*ab30*/  SEL R76, R76, RZ, P1 ;  /* 0x000000ff4c4c7207 */ /* 0x000fe20000800000 */
[----:B------:R-:W-:Y:S10]  /*ab40*/  @P2 BRA `(.L_x_126) ;  /* 0xffffffa000242947 */ /* 0x000ff4000383ffff */
[----:B------:R-:W-:-:S09]  /*ab50*/  UISETP.NE.AND UP0, UPT, UR50, URZ, UPT ;  /* 0x000000ff3200728c */ /* 0x000fd2000bf05270 */
[----:B------:R-:W-:Y:S05]  /*ab60*/  BRA.U !UP0, `(.L_x_127) ;  /* 0x0000000108487547 */ /* 0x000fea000b800000 */
[----:B------:R-:W2:Y:S02]  /*ab70*/  LDCU.64 UR4, c[0x0][0x890] ;  /* 0x00011200ff0477ac */ /* 0x000ea40008000a00 */
[----:B--2---:R-:W-:-:S04]  /*ab80*/  UISETP.NE.U32.AND UP0, UPT, UR4, URZ, UPT ;  /* 0x000000ff0400728c */ /* 0x004fc8000bf05070 */
[----:B------:R-:W-:-:S09]  /*ab90*/  UISETP.NE.AND.EX UP0, UPT, UR5, URZ, UPT, UP0 ;  /* 0x000000ff0500728c */ /* 0x000fd2000bf05300 */
[----:B------:R-:W-:Y:S05]  /*aba0*/  BRA.U UP0, `(.L_x_128) ;  /* 0x00000001000c7547 */ /* 0x000fea000b800000 */
[----:B------:R-:W-:-:S13]  /*abb0*/  FSETP.NEU.AND P0, PT, R81, RZ, PT ;  /* 0x000000ff5100720b */ /* 0x000fda0003f0d000 */
[----:B------:R-:W-:Y:S05]  /*abc0*/  @!P0 EXIT ;  /* 0x000000000000894d */ /* 0x000fea0003800000 */
[----:B------:R-:W-:Y:S05]  /*abd0*/  BRA `(.L_x_127) ;  /* 0x00000000002c7947 */ /* 0x000fea0003800000 */
.L_x_128:
[----:B------:R-:W-:Y:S01]  /*abe0*/  ISETP.NE.AND P0, PT, R172, RZ, PT ;  /* 0x000000ffac00720c */ /* 0x000fe20003f05270 */
[----:B------:R-:W-:-:S12]  /*abf0*/  BSSY.RECONVERGENT B0, `(.L_x_127) ;  /* 0x0000009000007945 */ /* 0x000fd80003800200 */
[----:B------:R-:W-:Y:S05]  /*ac00*/  @P0 BRA `(.L_x_129) ;  /* 0x0000000000140947 */ /* 0x000fea0003800000 */
[----:B------:R-:W2:Y:S02]  /*ac10*/  LDCU.64 UR4, c[0x0][0x888] ;  /* 0x00011100ff0477ac */ /* 0x000ea40008000a00 */
[----:B--2---:R-:W-:-:S04]  /*ac20*/  ISETP.NE.U32.AND P0, PT, RZ, UR4, PT ;  /* 0x00000004ff007c0c */ /* 0x004fc8000bf05070 */
[----:B------:R-:W-:-:S13]  /*ac30*/  ISETP.NE.AND.EX P0, PT, RZ, UR5, PT, P0 ;  /* 0x00000005ff007c0c */ /* 0x000fda000bf05300 */
[----:B------:R-:W-:Y:S05]  /*ac40*/  @!P0 EXIT ;  /* 0x000000000000894d */ /* 0x000fea0003800000 */
[----:B------:R-:W-:Y:S05]  /*ac50*/  BRA `(.L_x_130) ;  /* 0x0000000000087947 */ /* 0x000fea0003800000 */
.L_x_129:
[----:B------:R-:W-:-:S13]  /*ac60*/  FSETP.NEU.AND P0, PT, R81, RZ, PT ;  /* 0x000000ff5100720b */ /* 0x000fda0003f0d000 */
[----:B------:R-:W-:Y:S05]  /*ac70*/  @!P0 EXIT ;  /* 0x000000000000894d */ /* 0x000fea0003800000 */
.L_x_130:
[----:B------:R-:W-:Y:S05]  /*ac80*/  BSYNC.RECONVERGENT B0 ;  /* 0x0000000000007941 */ /* 0x000fea0003800200 */
.L_x_127:
[----:B------:R-:W-:Y:S01]  /*ac90*/  ULEA UR4, UR51, UR48, 0x3 ;  /* 0x0000003033047291 */ /* 0x000fe2000f8e18ff */
[----:B------:R-:W-:-:S04]  /*aca0*/  DEPBAR.LE SB0, 0x0 ;  /* 0x000080000000791a */ /* 0x000fc80000000000 */
[----:B------:R-:W-:-:S04]  /*acb0*/  UIADD3 UR4, UPT, UPT, UR4, 0x80, URZ ;  /* 0x0000008004047890 */ /* 0x000fc8000fffe0ff */
[----:B------:R-:W-:-:S09]  /*acc0*/  UPRMT UR4, UR37, 0x654, UR4 ;  /* 0x0000065425047896 */ /* 0x000fd20008000004 */
[----:B------:R-:W-:Y:S01]  /*acd0*/  SYNCS.ARRIVE.TRANS64.RED.A1T0 RZ, [UR4], RZ ;  /* 0x000000ffffff79a7 */ /* 0x000fe20008100404 */
[----:B------:R-:W-:Y:S05]  /*ace0*/  EXIT ;  /* 0x000000000000794d */ /* 0x000fea0003800000 */
.L_x_19:
[----:B--2---:R2:W1:Y:S02]  /*acf0*/  SYNCS.PHASECHK.TRANS64.TRYWAIT P0, [R3+URZ+0x100], R2 ;  /* 0x00010002030075a7 */ /* 0x00446400080011ff */
[----:B-1----:R-:W-:Y:S05]  /*ad00*/  @!P0 NANOSLEEP.SYNCS 0x989680 ;  /* 0x009896800000895d */ /* 0x002fea0003900000 */
[----:B------:R-:W1:Y:S02]  /*ad10*/  @!P0 SYNCS.PHASECHK.TRANS64 P0, [R3+URZ+0x100], R2 ;  /* 0x00010002030085a7 */ /* 0x000e6400080010ff */
[----:B-1----:R-:W-:Y:S05]  /*ad20*/  @!P0 BRA `(.L_x_19) ;  /* 0xfffffffc00f08947 */ /* 0x002fea000383ffff */
[----:B------:R-:W-:Y:S05]  /*ad30*/  BRA `(.L_x_131) ;  /* 0xffffff68002c7947 */ /* 0x000fea000383ffff */
.L_x_22:
[----:B-1----:R-:W-:-:S07]  /*ad40*/  MOV R2, UR33 ;  /* 0x0000002100027c02 */ /* 0x002fce0008000f00 */
.L_x_132:
[----:B-1----:R1:W2:Y:S02]  /*ad50*/  SYNCS.PHASECHK.TRANS64.TRYWAIT P0, [R2+URZ+0x30], R5 ;  /* 0x00003005020075a7 */ /* 0x0022a400080011ff */
[----:B--2---:R-:W-:Y:S05]  /*ad60*/  @!P0 NANOSLEEP.SYNCS 0x989680 ;  /* 0x009896800000895d */ /* 0x004fea0003900000 */
[----:B------:R-:W2:Y:S02]  /*ad70*/  @!P0 SYNCS.PHASECHK.TRANS64 P0, [R2+URZ+0x30], R5 ;  /* 0x00003005020085a7 */ /* 0x000ea400080010ff */
[----:B--2---:R-:W-:Y:S05]  /*ad80*/  @!P0 BRA `(.L_x_132) ;  /* 0xfffffffc00f08947 */ /* 0x004fea000383ffff */
[----:B------:R-:W-:Y:S05]  /*ad90*/  BRA `(.L_x_21) ;  /* 0xffffff68007c7947 */ /* 0x000fea000383ffff */
.L_x_28:
[----:B-1----:R-:W-:-:S07]  /*ada0*/  MOV R2, UR17 ;  /* 0x0000001100027c02 */ /* 0x002fce0008000f00 */
.L_x_133:
[----:B-1----:R1:W2:Y:S02]  /*adb0*/  SYNCS.PHASECHK.TRANS64.TRYWAIT P0, [R2+URZ+0x30], R5 ;  /* 0x00003005020075a7 */ /* 0x0022a400080011ff */
[----:B--2---:R-:W-:Y:S05]  /*adc0*/  @!P0 NANOSLEEP.SYNCS 0x989680 ;  /* 0x009896800000895d */ /* 0x004fea0003900000 */
[----:B------:R-:W2:Y:S02]  /*add0*/  @!P0 SYNCS.PHASECHK.TRANS64 P0, [R2+URZ+0x30], R5 ;  /* 0x00003005020085a7 */ /* 0x000ea400080010ff */
[----:B--2---:R-:W-:Y:S05]  /*ade0*/  @!P0 BRA `(.L_x_133) ;  /* 0xfffffffc00f08947 */ /* 0x004fea000383ffff */
[----:B------:R-:W-:Y:S05]  /*adf0*/  BRA `(.L_x_27) ;  /* 0xffffff6c00247947 */ /* 0x000fea000383ffff */
.L_x_32:
[----:B-1----:R1:W2:Y:S02]  /*ae00*/  SYNCS.PHASECHK.TRANS64.TRYWAIT P0, [R2+URZ+0xb0], R3 ;  /* 0x0000b003020075a7 */ /* 0x0022a400080011ff */
[----:B--2---:R-:W-:Y:S05]  /*ae10*/  @!P0 NANOSLEEP.SYNCS 0x989680 ;  /* 0x009896800000895d */ /* 0x004fea0003900000 */
[----:B------:R-:W2:Y:S02]  /*ae20*/  @!P0 SYNCS.PHASECHK.TRANS64 P0, [R2+URZ+0xb0], R3 ;  /* 0x0000b003020085a7 */ /* 0x000ea400080010ff */
[----:B--2---:R-:W-:Y:S05]  /*ae30*/  @!P0 BRA `(.L_x_32) ;  /* 0xfffffffc00f08947 */ /* 0x004fea000383ffff */
[----:B------:R-:W-:Y:S05]  /*ae40*/  BRA `(.L_x_134) ;  /* 0xffffff6c00b47947 */ /* 0x000fea000383ffff */
.L_x_36:
[----:B----4-:R-:W-:-:S07]  /*ae50*/  MOV R0, UR5 ;  /* 0x0000000500007c02 */ /* 0x010fce0008000f00 */
.L_x_135:
[----:B-1----:R1:W2:Y:S02]  /*ae60*/  SYNCS.PHASECHK.TRANS64.TRYWAIT P0, [R0+URZ], R3 ;  /* 0x00000003000075a7 */ /* 0x0022a400080011ff */
[----:B--2---:R-:W-:Y:S05]  /*ae70*/  @!P0 NANOSLEEP.SYNCS 0x989680 ;  /* 0x009896800000895d */ /* 0x004fea0003900000 */
[----:B------:R-:W2:Y:S02]  /*ae80*/  @!P0 SYNCS.PHASECHK.TRANS64 P0, [R0+URZ], R3 ;  /* 0x00000003000085a7 */ /* 0x000ea400080010ff */
[----:B--2---:R-:W-:Y:S05]  /*ae90*/  @!P0 BRA `(.L_x_135) ;  /* 0xfffffffc00f08947 */ /* 0x004fea000383ffff */
[----:B------:R-:W-:Y:S05]  /*aea0*/  BRA `(.L_x_136) ;  /* 0xffffff7400247947 */ /* 0x000fea000383ffff */
.L_x_37:
[----:B----4-:R-:W-:-:S07]  /*aeb0*/  MOV R0, UR5 ;  /* 0x0000000500007c02 */ /* 0x010fce0008000f00 */
.L_x_137:
[----:B-1----:R1:W2:Y:S02]  /*aec0*/  SYNCS.PHASECHK.TRANS64.TRYWAIT P0, [R0+URZ], R3 ;  /* 0x00000003000075a7 */ /* 0x0022a400080011ff */
[----:B--2---:R-:W-:Y:S05]  /*aed0*/  @!P0 NANOSLEEP.SYNCS 0x989680 ;  /* 0x009896800000895d */ /* 0x004fea0003900000 */
[----:B------:R-:W2:Y:S02]  /*aee0*/  @!P0 SYNCS.PHASECHK.TRANS64 P0, [R0+URZ], R3 ;  /* 0x00000003000085a7 */ /* 0x000ea400080010ff */
[----:B--2---:R-:W-:Y:S05]  /*aef0*/  @!P0 BRA `(.L_x_137) ;  /* 0xfffffffc00f08947 */ /* 0x004fea000383ffff */
[----:B------:R-:W-:Y:S05]  /*af00*/  BRA `(.L_x_138) ;  /* 0xffffff7400307947 */ /* 0x000fea000383ffff */
.L_x_38:
[----:B----4-:R-:W-:-:S07]  /*af10*/  MOV R0, UR5 ;  /* 0x0000000500007c02 */ /* 0x010fce0008000f00 */
.L_x_139:
[----:B-1----:R1:W2:Y:S02]  /*af20*/  SYNCS.PHASECHK.TRANS64.TRYWAIT P0, [R0+URZ], R3 ;  /* 0x00000003000075a7 */ /* 0x0022a400080011ff */
[----:B--2---:R-:W-:Y:S05]  /*af30*/  @!P0 NANOSLEEP.SYNCS 0x989680 ;  /* 0x009896800000895d */ /* 0x004fea0003900000 */
[----:B------:R-:W2:Y:S02]  /*af40*/  @!P0 SYNCS.PHASECHK.TRANS64 P0, [R0+URZ], R3 ;  /* 0x00000003000085a7 */ /* 0x000ea400080010ff */
[----:B--2---:R-:W-:Y:S05]  /*af50*/  @!P0 BRA `(.L_x_139) ;  /* 0xfffffffc00f08947 */ /* 0x004fea000383ffff */
[----:B------:R-:W-:Y:S05]  /*af60*/  BRA `(.L_x_140) ;  /* 0xffffff74003c7947 */ /* 0x000fea000383ffff */
.L_x_39:
[----:B----4-:R-:W-:-:S07]  /*af70*/  MOV R0, UR5 ;  /* 0x0000000500007c02 */ /* 0x010fce0008000f00 */
.L_x_141:
[----:B-1----:R1:W2:Y:S02]  /*af80*/  SYNCS.PHASECHK.TRANS64.TRYWAIT P0, [R0+URZ], R3 ;  /* 0x00000003000075a7 */ /* 0x0022a400080011ff */
[----:B--2---:R-:W-:Y:S05]  /*af90*/  @!P0 NANOSLEEP.SYNCS 0x989680 ;  /* 0x009896800000895d */ /* 0x004fea0003900000 */
[----:B------:R-:W2:Y:S02]  /*afa0*/  @!P0 SYNCS.PHASECHK.TRANS64 P0, [R0+URZ], R3 ;  /* 0x00000003000085a7 */ /* 0x000ea400080010ff */
[----:B--2---:R-:W-:Y:S05]  /*afb0*/  @!P0 BRA `(.L_x_141) ;  /* 0xfffffffc00f08947 */ /* 0x004fea000383ffff */
[----:B------:R-:W-:Y:S05]  /*afc0*/  BRA `(.L_x_142) ;  /* 0xffffff7400487947 */ /* 0x000fea000383ffff */
.L_x_40:
[----:B----4-:R-:W-:-:S07]  /*afd0*/  MOV R0, UR5 ;  /* 0x0000000500007c02 */ /* 0x010fce0008000f00 */
.L_x_143:
[----:B-1----:R1:W2:Y:S02]  /*afe0*/  SYNCS.PHASECHK.TRANS64.TRYWAIT P0, [R0+URZ], R3 ;  /* 0x00000003000075a7 */ /* 0x0022a400080011ff */
[----:B--2---:R-:W-:Y:S05]  /*aff0*/  @!P0 NANOSLEEP.SYNCS 0x989680 ;  /* 0x009896800000895d */ /* 0x004fea0003900000 */
[----:B------:R-:W2:Y:S02]  /*b000*/  @!P0 SYNCS.PHASECHK.TRANS64 P0, [R0+URZ], R3 ;  /* 0x00000003000085a7 */ /* 0x000ea400080010ff */
[----:B--2---:R-:W-:Y:S05]  /*b010*/  @!P0 BRA `(.L_x_143) ;  /* 0xfffffffc00f08947 */ /* 0x004fea000383ffff */
[----:B------:R-:W-:Y:S05]  /*b020*/  BRA `(.L_x_144) ;  /* 0xffffff7400547947 */ /* 0x000fea000383ffff */
.L_x_43:
[----:B-1----:R1:W2:Y:S02]  /*b030*/  SYNCS.PHASECHK.TRANS64.TRYWAIT P0, [R0+URZ+0xf0], R5 ;  /* 0x0000f005000075a7 */ /* 0x0022a400080011ff */
[----:B--2---:R-:W-:Y:S05]  /*b040*/  @!P0 NANOSLEEP.SYNCS 0x989680 ;  /* 0x009896800000895d */ /* 0x004fea0003900000 */
[----:B------:R-:W2:Y:S02]  /*b050*/  @!P0 SYNCS.PHASECHK.TRANS64 P0, [R0+URZ+0xf0], R5 ;  /* 0x0000f005000085a7 */ /* 0x000ea400080010ff */
[----:B--2---:R-:W-:Y:S05]  /*b060*/  @!P0 BRA `(.L_x_43) ;  /* 0xfffffffc00f08947 */ /* 0x004fea000383ffff */
[----:B------:R-:W-:Y:S05]  /*b070*/  BRA `(.L_x_145) ;  /* 0xffffff7400b07947 */ /* 0x000fea000383ffff */
.L_x_44:
[----:B------:R-:W-:-:S07]  /*b080*/  MOV R0, UR5 ;  /* 0x0000000500007c02 */ /* 0x000fce0008000f00 */
.L_x_146:
[----:B-1----:R1:W2:Y:S02]  /*b090*/  SYNCS.PHASECHK.TRANS64.TRYWAIT P0, [R0+URZ+0xc0], R5 ;  /* 0x0000c005000075a7 */ /* 0x0022a400080011ff */
[----:B--2---:R-:W-:Y:S05]  /*b0a0*/  @!P0 NANOSLEEP.SYNCS 0x989680 ;  /* 0x009896800000895d */ /* 0x004fea0003900000 */
[----:B------:R-:W2:Y:S02]  /*b0b0*/  @!P0 SYNCS.PHASECHK.TRANS64 P0, [R0+URZ+0xc0], R5 ;  /* 0x0000c005000085a7 */ /* 0x000ea400080010ff */
[----:B--2---:R-:W-:Y:S05]  /*b0c0*/  @!P0 BRA `(.L_x_146) ;  /* 0xfffffffc00f08947 */ /* 0x004fea000383ffff */
[----:B------:R-:W-:Y:S05]  /*b0d0*/  BRA `(.L_x_147) ;  /* 0xffffff7400c07947 */ /* 0x000fea000383ffff */
.L_x_45:
[----:B-1----:R1:W2:Y:S02]  /*b0e0*/  SYNCS.PHASECHK.TRANS64.TRYWAIT P1, [R0+URZ+0xb0], R5 ;  /* 0x0000b005000075a7 */ /* 0x0022a400080211ff */
[----:B--2---:R-:W-:Y:S05]  /*b0f0*/  @!P1 NANOSLEEP.SYNCS 0x989680 ;  /* 0x009896800000995d */ /* 0x004fea0003900000 */
[----:B------:R-:W2:Y:S02]  /*b100*/  @!P1 SYNCS.PHASECHK.TRANS64 P1, [R0+URZ+0xb0], R5 ;  /* 0x0000b005000095a7 */ /* 0x000ea400080210ff */
[----:B--2---:R-:W-:Y:S05]  /*b110*/  @!P1 BRA `(.L_x_45) ;  /* 0xfffffffc00f09947 */ /* 0x004fea000383ffff */
[----:B------:R-:W-:Y:S05]  /*b120*/  BRA `(.L_x_148) ;  /* 0xffffff7400f07947 */ /* 0x000fea000383ffff */
.L_x_48:
[----:B------:R-:W-:-:S07]  /*b130*/  MOV R0, UR5 ;  /* 0x0000000500007c02 */ /* 0x000fce0008000f00 */
.L_x_149:
[----:B-1----:R1:W2:Y:S02]  /*b140*/  SYNCS.PHASECHK.TRANS64.TRYWAIT P0, [R0+URZ+0xc0], R3 ;  /* 0x0000c003000075a7 */ /* 0x0022a400080011ff */
[----:B--2---:R-:W-:Y:S05]  /*b150*/  @!P0 NANOSLEEP.SYNCS 0x989680 ;  /* 0x009896800000895d */ /* 0x004fea0003900000 */
[----:B------:R-:W2:Y:S02]  /*b160*/  @!P0 SYNCS.PHASECHK.TRANS64 P0, [R0+URZ+0xc0], R3 ;  /* 0x0000c003000085a7 */ /* 0x000ea400080010ff */
[----:B--2---:R-:W-:Y:S05]  /*b170*/  @!P0 BRA `(.L_x_149) ;  /* 0xfffffffc00f08947 */ /* 0x004fea000383ffff */
[----:B------:R-:W-:Y:S05]  /*b180*/  BRA `(.L_x_47) ;  /* 0xffffff7800447947 */ /* 0x000fea000383ffff */
.L_x_55:
[----:B-1----:R1:W2:Y:S02]  /*b190*/  SYNCS.PHASECHK.TRANS64.TRYWAIT P1, [R0+URZ+0xb0], R5 ;  /* 0x0000b005000075a7 */ /* 0x0022a400080211ff */
[----:B--2---:R-:W-:Y:S05]  /*b1a0*/  @!P1 NANOSLEEP.SYNCS 0x989680 ;  /* 0x009896800000995d */ /* 0x004fea0003900000 */
[----:B------:R-:W2:Y:S02]  /*b1b0*/  @!P1 SYNCS.PHASECHK.TRANS64 P1, [R0+URZ+0xb0], R5 ;  /* 0x0000b005000095a7 */ /* 0x000ea400080210ff */
[----:B--2---:R-:W-:Y:S05]  /*b1c0*/  @!P1 BRA `(.L_x_55) ;  /* 0xfffffffc00f09947 */ /* 0x004fea000383ffff */
[----:B------:R-:W-:Y:S05]  /*b1d0*/  BRA `(.L_x_150) ;  /* 0xffffff7c00a47947 */ /* 0x000fea000383ffff */
.L_x_56:
[----:B------:R-:W-:-:S07]  /*b1e0*/  MOV R3, UR8 ;  /* 0x0000000800037c02 */ /* 0x000fce0008000f00 */
.L_x_151:
[----:B-1----:R1:W2:Y:S02]  /*b1f0*/  SYNCS.PHASECHK.TRANS64.TRYWAIT P0, [R3+URZ+0xe0], R0 ;  /* 0x0000e000030075a7 */ /* 0x0022a400080011ff */
[----:B--2---:R-:W-:Y:S05]  /*b200*/  @!P0 NANOSLEEP.SYNCS 0x989680 ;  /* 0x009896800000895d */ /* 0x004fea0003900000 */
[----:B------:R-:W2:Y:S02]  /*b210*/  @!P0 SYNCS.PHASECHK.TRANS64 P0, [R3+URZ+0xe0], R0 ;  /* 0x0000e000030085a7 */ /* 0x000ea400080010ff */
[----:B--2---:R-:W-:Y:S05]  /*b220*/  @!P0 BRA `(.L_x_151) ;  /* 0xfffffffc00f08947 */ /* 0x004fea000383ffff */
[----:B------:R-:W-:Y:S05]  /*b230*/  BRA `(.L_x_152) ;  /* 0xffffff7c00dc7947 */ /* 0x000fea000383ffff */
.L_x_59:
[----:B------:R-:W-:Y:S07]  /*b240*/  MOV R0, UR7 ;  /* 0x0000000700007c02 */ /* 0x000fee0008000f00 */
.L_x_153:
[----:B-1----:R1:W2:Y:S02]  /*b250*/  SYNCS.PHASECHK.TRANS64.TRYWAIT P0, [R0+URZ], R3 ;  /* 0x00000003000075a7 */ /* 0x0022a400080011ff */
[----:B--2---:R-:W-:Y:S05]  /*b260*/  @!P0 NANOSLEEP.SYNCS 0x989680 ;  /* 0x009896800000895d */ /* 0x004fea0003900000 */
[----:B------:R-:W2:Y:S02]  /*b270*/  @!P0 SYNCS.PHASECHK.TRANS64 P0, [R0+URZ], R3 ;  /* 0x00000003000085a7 */ /* 0x000ea400080010ff */
[----:B--2---:R-:W-:Y:S05]  /*b280*/  @!P0 BRA `(.L_x_153) ;  /* 0xfffffffc00f08947 */ /* 0x004fea000383ffff */
[----:B------:R-:W-:Y:S05]  /*b290*/  BRA `(.L_x_58) ;  /* 0xffffff7c00f87947 */ /* 0x000fea000383ffff */
.L_x_62:
[----:B------:R-:W-:-:S07]  /*b2a0*/  MOV R0, UR5 ;  /* 0x0000000500007c02 */ /* 0x000fce0008000f00 */
.L_x_154:
[----:B--2---:R2:W3:Y:S02]  /*b2b0*/  SYNCS.PHASECHK.TRANS64.TRYWAIT P0, [R0+URZ], R3 ;  /* 0x00000003000075a7 */ /* 0x0044e400080011ff */
[----:B---3--:R-:W-:Y:S05]  /*b2c0*/  @!P0 NANOSLEEP.SYNCS 0x989680 ;  /* 0x009896800000895d */ /* 0x008fea0003900000 */
[----:B------:R-:W3:Y:S02]  /*b2d0*/  @!P0 SYNCS.PHASECHK.TRANS64 P0, [R0+URZ], R3 ;  /* 0x00000003000085a7 */ /* 0x000ee400080010ff */
[----:B---3--:R-:W-:Y:S05]  /*b2e0*/  @!P0 BRA `(.L_x_154) ;  /* 0xfffffffc00f08947 */ /* 0x008fea000383ffff */
[----:B------:R-:W-:Y:S05]  /*b2f0*/  BRA `(.L_x_155) ;  /* 0xffffff8000ac7947 */ /* 0x000fea000383ffff */
.L_x_63:
[----:B------:R-:W-:-:S07]  /*b300*/  MOV R0, UR7 ;  /* 0x0000000700007c02 */ /* 0x000fce0008000f00 */
.L_x_156:
[----:B--2---:R2:W3:Y:S02]  /*b310*/  SYNCS.PHASECHK.TRANS64.TRYWAIT P0, [R0+URZ], R3 ;  /* 0x00000003000075a7 */ /* 0x0044e400080011ff */
[----:B---3--:R-:W-:Y:S05]  /*b320*/  @!P0 NANOSLEEP.SYNCS 0x989680 ;  /* 0x009896800000895d */ /* 0x008fea0003900000 */
[----:B------:R-:W3:Y:S02]  /*b330*/  @!P0 SYNCS.PHASECHK.TRANS64 P0, [R0+URZ], R3 ;  /* 0x00000003000085a7 */ /* 0x000ee400080010ff */
[----:B---3--:R-:W-:Y:S05]  /*b340*/  @!P0 BRA `(.L_x_156) ;  /* 0xfffffffc00f08947 */ /* 0x008fea000383ffff */
[----:B------:R-:W-:Y:S05]  /*b350*/  BRA `(.L_x_157) ;  /* 0xffffff8000b87947 */ /* 0x000fea000383ffff */
.L_x_68:
[----:B--2---:R2:W3:Y:S02]  /*b360*/  SYNCS.PHASECHK.TRANS64.TRYWAIT P0, [R0+URZ+0xb0], R3 ;  /* 0x0000b003000075a7 */ /* 0x0044e400080011ff */
[----:B---3--:R-:W-:Y:S05]  /*b370*/  @!P0 NANOSLEEP.SYNCS 0x989680 ;  /* 0x009896800000895d */ /* 0x008fea0003900000 */
[----:B------:R-:W3:Y:S02]  /*b380*/  @!P0 SYNCS.PHASECHK.TRANS64 P0, [R0+URZ+0xb0], R3 ;  /* 0x0000b003000085a7 */ /* 0x000ee400080010ff */
[----:B---3--:R-:W-:Y:S05]  /*b390*/  @!P0 BRA `(.L_x_68) ;  /* 0xfffffffc00f08947 */ /* 0x008fea000383ffff */
[----:B------:R-:W-:Y:S05]  /*b3a0*/  BRA `(.L_x_158) ;  /* 0xffffff8400c47947 */ /* 0x000fea000383ffff */
.L_x_71:
[----:B------:R-:W-:Y:S07]  /*b3b0*/  MOV R0, UR7 ;  /* 0x0000000700007c02 */ /* 0x000fee0008000f00 */
.L_x_159:
[----:B--2---:R2:W3:Y:S02]  /*b3c0*/  SYNCS.PHASECHK.TRANS64.TRYWAIT P0, [R0+URZ+0xa8], R3 ;  /* 0x0000a803000075a7 */ /* 0x0044e400080011ff */
[----:B---3--:R-:W-:Y:S05]  /*b3d0*/  @!P0 NANOSLEEP.SYNCS 0x989680 ;  /* 0x009896800000895d */ /* 0x008fea0003900000 */
[----:B------:R-:W3:Y:S02]  /*b3e0*/  @!P0 SYNCS.PHASECHK.TRANS64 P0, [R0+URZ+0xa8], R3 ;  /* 0x0000a803000085a7 */ /* 0x000ee400080010ff */
[----:B---3--:R-:W-:Y:S05]  /*b3f0*/  @!P0 BRA `(.L_x_159) ;  /* 0xfffffffc00f08947 */ /* 0x008fea000383ffff */
[----:B------:R-:W-:Y:S05]  /*b400*/  BRA `(.L_x_70) ;  /* 0xffffff8800a47947 */ /* 0x000fea000383ffff */
.L_x_74:
[----:B------:R-:W-:Y:S07]  /*b410*/  MOV R3, UR7 ;  /* 0x0000000700037c02 */ /* 0x000fee0008000f00 */
.L_x_160:
[----:B-1----:R1:W2:Y:S02]  /*b420*/  SYNCS.PHASECHK.TRANS64.TRYWAIT P0, [R3+URZ+0x80], R12 ;  /* 0x0000800c030075a7 */ /* 0x0022a400080011ff */
[----:B--2---:R-:W-:Y:S05]  /*b430*/  @!P0 NANOSLEEP.SYNCS 0x989680 ;  /* 0x009896800000895d */ /* 0x004fea0003900000 */
[----:B------:R-:W2:Y:S02]  /*b440*/  @!P0 SYNCS.PHASECHK.TRANS64 P0, [R3+URZ+0x80], R12 ;  /* 0x0000800c030085a7 */ /* 0x000ea400080010ff */
[----:B--2---:R-:W-:Y:S05]  /*b450*/  @!P0 BRA `(.L_x_160) ;  /* 0xfffffffc00f08947 */ /* 0x004fea000383ffff */
[----:B------:R-:W-:Y:S05]  /*b460*/  BRA `(.L_x_161) ;  /* 0xffffff8c001c7947 */ /* 0x000fea000383ffff */
.L_x_75:
[----:B-1----:R-:W-:Y:S07]  /*b470*/  MOV R3, UR7 ;  /* 0x0000000700037c02 */ /* 0x002fee0008000f00 */
.L_x_162:
[----:B-1----:R1:W2:Y:S02]  /*b480*/  SYNCS.PHASECHK.TRANS64.TRYWAIT P0, [R3+URZ+0x88], R12 ;  /* 0x0000880c030075a7 */ /* 0x0022a400080011ff */
[----:B--2---:R-:W-:Y:S05]  /*b490*/  @!P0 NANOSLEEP.SYNCS 0x989680 ;  /* 0x009896800000895d */ /* 0x004fea0003900000 */
[----:B------:R-:W2:Y:S02]  /*b4a0*/  @!P0 SYNCS.PHASECHK.TRANS64 P0, [R3+URZ+0x88], R12 ;  /* 0x0000880c030085a7 */ /* 0x000ea400080010ff */
[----:B--2---:R-:W-:Y:S05]  /*b4b0*/  @!P0 BRA `(.L_x_162) ;  /* 0xfffffffc00f08947 */ /* 0x004fea000383ffff */
[----:B------:R-:W-:Y:S05]  /*b4c0*/  BRA `(.L_x_163) ;  /* 0xffffff8c00587947 */ /* 0x000fea000383ffff */
.L_x_76:
[----:B-1----:R-:W-:Y:S07]  /*b4d0*/  MOV R3, UR7 ;  /* 0x0000000700037c02 */ /* 0x002fee0008000f00 */
.L_x_164:
[----:B-1----:R1:W2:Y:S02]  /*b4e0*/  SYNCS.PHASECHK.TRANS64.TRYWAIT P0, [R3+URZ+0x90], R12 ;  /* 0x0000900c030075a7 */ /* 0x0022a400080011ff */
[----:B--2---:R-:W-:Y:S05]  /*b4f0*/  @!P0 NANOSLEEP.SYNCS 0x989680 ;  /* 0x009896800000895d */ /* 0x004fea0003900000 */
[----:B------:R-:W2:Y:S02]  /*b500*/  @!P0 SYNCS.PHASECHK.TRANS64 P0, [R3+URZ+0x90], R12 ;  /* 0x0000900c030085a7 */ /* 0x000ea400080010ff */
[----:B--2---:R-:W-:Y:S05]  /*b510*/  @!P0 BRA `(.L_x_164) ;  /* 0xfffffffc00f08947 */ /* 0x004fea000383ffff */
[----:B------:R-:W-:Y:S05]  /*b520*/  BRA `(.L_x_165) ;  /* 0xffffff8c00a07947 */ /* 0x000fea000383ffff */
.L_x_77:
[----:B------:R-:W-:Y:S07]  /*b530*/  MOV R3, UR7 ;  /* 0x0000000700037c02 */ /* 0x000fee0008000f00 */
.L_x_166:
[----:B-1----:R1:W2:Y:S02]  /*b540*/  SYNCS.PHASECHK.TRANS64.TRYWAIT P0, [R3+URZ+0x98], R12 ;  /* 0x0000980c030075a7 */ /* 0x0022a400080011ff */
[----:B--2---:R-:W-:Y:S05]  /*b550*/  @!P0 NANOSLEEP.SYNCS 0x989680 ;  /* 0x009896800000895d */ /* 0x004fea0003900000 */
[----:B------:R-:W2:Y:S02]  /*b560*/  @!P0 SYNCS.PHASECHK.TRANS64 P0, [R3+URZ+0x98], R12 ;  /* 0x0000980c030085a7 */ /* 0x000ea400080010ff */
[----:B--2---:R-:W-:Y:S05]  /*b570*/  @!P0 BRA `(.L_x_166) ;  /* 0xfffffffc00f08947 */ /* 0x004fea000383ffff */
[----:B------:R-:W-:Y:S05]  /*b580*/  BRA `(.L_x_167) ;  /* 0xffffff9000287947 */ /* 0x000fea000383ffff */
.L_x_79:
[----:B------:R-:W-:-:S07]  /*b590*/  MOV R0, UR7 ;  /* 0x0000000700007c02 */ /* 0x000fce0008000f00 */
.L_x_168:
[----:B-1----:R1:W3:Y:S02]  /*b5a0*/  SYNCS.PHASECHK.TRANS64.TRYWAIT P0, [R0+URZ+0x80], R3 ;  /* 0x00008003000075a7 */ /* 0x0022e400080011ff */
[----:B---3--:R-:W-:Y:S05]  /*b5b0*/  @!P0 NANOSLEEP.SYNCS 0x989680 ;  /* 0x009896800000895d */ /* 0x008fea0003900000 */
[----:B------:R-:W3:Y:S02]  /*b5c0*/  @!P0 SYNCS.PHASECHK.TRANS64 P0, [R0+URZ+0x80], R3 ;  /* 0x00008003000085a7 */ /* 0x000ee400080010ff */
[----:B---3--:R-:W-:Y:S05]  /*b5d0*/  @!P0 BRA `(.L_x_168) ;  /* 0xfffffffc00f08947 */ /* 0x008fea000383ffff */
[----:B------:R-:W-:Y:S05]  /*b5e0*/  BRA `(.L_x_169) ;  /* 0xffffff9000987947 */ /* 0x000fea000383ffff */
.L_x_80:
[----:B-1----:R-:W-:-:S07]  /*b5f0*/  MOV R0, UR7 ;  /* 0x0000000700007c02 */ /* 0x002fce0008000f00 */
.L_x_170:
[----:B-1----:R1:W3:Y:S02]  /*b600*/  SYNCS.PHASECHK.TRANS64.TRYWAIT P0, [R0+URZ+0x88], R3 ;  /* 0x00008803000075a7 */ /* 0x0022e400080011ff */
[----:B---3--:R-:W-:Y:S05]  /*b610*/  @!P0 NANOSLEEP.SYNCS 0x989680 ;  /* 0x009896800000895d */ /* 0x008fea0003900000 */
[----:B------:R-:W3:Y:S02]  /*b620*/  @!P0 SYNCS.PHASECHK.TRANS64 P0, [R0+URZ+0x88], R3 ;  /* 0x00008803000085a7 */ /* 0x000ee400080010ff */
[----:B---3--:R-:W-:Y:S05]  /*b630*/  @!P0 BRA `(.L_x_170) ;  /* 0xfffffffc00f08947 */ /* 0x008fea000383ffff */
[----:B------:R-:W-:Y:S05]  /*b640*/  BRA `(.L_x_171) ;  /* 0xffffff9000887947 */ /* 0x000fea000383ffff */
.L_x_81:
[----:B-1----:R-:W-:-:S07]  /*b650*/  MOV R0, UR7 ;  /* 0x0000000700007c02 */ /* 0x002fce0008000f00 */
.L_x_172:
[----:B-1----:R1:W3:Y:S02]  /*b660*/  SYNCS.PHASECHK.TRANS64.TRYWAIT P0, [R0+URZ+0x90], R3 ;  /* 0x00009003000075a7 */ /* 0x0022e400080011ff */
[----:B---3--:R-:W-:Y:S05]  /*b670*/  @!P0 NANOSLEEP.SYNCS 0x989680 ;  /* 0x009896800000895d */ /* 0x008fea0003900000 */
[----:B------:R-:W3:Y:S02]  /*b680*/  @!P0 SYNCS.PHASECHK.TRANS64 P0, [R0+URZ+0x90], R3 ;  /* 0x00009003000085a7 */ /* 0x000ee400080010ff */
[----:B---3--:R-:W-:Y:S05]  /*b690*/  @!P0 BRA `(.L_x_172) ;  /* 0xfffffffc00f08947 */ /* 0x008fea000383ffff */
[----:B------:R-:W-:Y:S05]  /*b6a0*/  BRA `(.L_x_173) ;  /* 0xffffff9000787947 */ /* 0x000fea000383ffff */
.L_x_83:
[----:B--2---:R2:W4:Y:S02]  /*b6b0*/  SYNCS.PHASECHK.TRANS64.TRYWAIT P0, [R0+URZ+0xb0], R3 ;  /* 0x0000b003000075a7 */ /* 0x00452400080011ff */
[----:B----4-:R-:W-:Y:S05]  /*b6c0*/  @!P0 NANOSLEEP.SYNCS 0x989680 ;  /* 0x009896800000895d */ /* 0x010fea0003900000 */
[----:B------:R-:W4:Y:S02]  /*b6d0*/  @!P0 SYNCS.PHASECHK.TRANS64 P0, [R0+URZ+0xb0], R3 ;  /* 0x0000b003000085a7 */ /* 0x000f2400080010ff */
[----:B----4-:R-:W-:Y:S05]  /*b6e0*/  @!P0 BRA `(.L_x_83) ;  /* 0xfffffffc00f08947 */ /* 0x010fea000383ffff */
[----:B------:R-:W-:Y:S05]  /*b6f0*/  BRA `(.L_x_174) ;  /* 0xffffff94004c7947 */ /* 0x000fea000383ffff */
.L_x_94:
[----:B-1----:R-:W-:Y:S04]  /*b700*/  MOV R2, UR48 ;  /* 0x0000003000027c02 */ /* 0x002fe80008000f00 */
[----:B------:R1:W3:Y:S03]  /*b710*/  SYNCS.PHASECHK.TRANS64.TRYWAIT P1, [R2+URZ+0x60], R3 ;  /* 0x00006003020075a7 */ /* 0x0002e600080211ff */
[----:B---3--:R-:W-:Y:S05]  /*b720*/  @!P1 NANOSLEEP.SYNCS 0x989680 ;  /* 0x009896800000995d */ /* 0x008fea0003900000 */
[----:B------:R-:W3:Y:S02]  /*b730*/  @!P1 SYNCS.PHASECHK.TRANS64 P1, [R2+URZ+0x60], R3 ;  /* 0x00006003020095a7 */ /* 0x000ee400080210ff */
[----:B---3--:R-:W-:Y:S05]  /*b740*/  @!P1 BRA `(.L_x_94) ;  /* 0xfffffffc00ec9947 */ /* 0x008fea000383ffff */
[----:B------:R-:W-:Y:S05]  /*b750*/  BRA `(.L_x_93) ;  /* 0xffffffa000cc7947 */ /* 0x000fea000383ffff */
.L_x_96:
[----:B-1----:R1:W4:Y:S02]  /*b760*/  SYNCS.PHASECHK.TRANS64.TRYWAIT P0, [R87+URZ+0xd0], R0 ;  /* 0x0000d000570075a7 */ /* 0x00232400080011ff */
[----:B----4-:R-:W-:Y:S05]  /*b770*/  @!P0 NANOSLEEP.SYNCS 0x989680 ;  /* 0x009896800000895d */ /* 0x010fea0003900000 */
[----:B------:R-:W4:Y:S02]  /*b780*/  @!P0 SYNCS.PHASECHK.TRANS64 P0, [R87+URZ+0xd0], R0 ;  /* 0x0000d000570085a7 */ /* 0x000f2400080010ff */
[----:B----4-:R-:W-:Y:S05]  /*b790*/  @!P0 BRA `(.L_x_96) ;  /* 0xfffffffc00f08947 */ /* 0x010fea000383ffff */
[----:B------:R-:W-:Y:S05]  /*b7a0*/  BRA `(.L_x_95) ;  /* 0xffffffa400047947 */ /* 0x000fea000383ffff */
.L_x_105:
[----:B--2---:R2:W4:Y:S02]  /*b7b0*/  SYNCS.PHASECHK.TRANS64.TRYWAIT P0, [R3+URZ+0x60], R0 ;  /* 0x00006000030075a7 */ /* 0x00452400080011ff */
[----:B----4-:R-:W-:Y:S05]  /*b7c0*/  @!P0 NANOSLEEP.SYNCS 0x989680 ;  /* 0x009896800000895d */ /* 0x010fea0003900000 */
[----:B------:R-:W4:Y:S02]  /*b7d0*/  @!P0 SYNCS.PHASECHK.TRANS64 P0, [R3+URZ+0x60], R0 ;  /* 0x00006000030085a7 */ /* 0x000f2400080010ff */
[----:B----4-:R-:W-:Y:S05]  /*b7e0*/  @!P0 BRA `(.L_x_105) ;  /* 0xfffffffc00f08947 */ /* 0x010fea000383ffff */
[----:B------:R-:W-:Y:S05]  /*b7f0*/  BRA `(.L_x_104) ;  /* 0xffffffb400b07947 */ /* 0x000fea000383ffff */
.L_x_113:
[----:B-1----:R1:W4:Y:S02]  /*b800*/  SYNCS.PHASECHK.TRANS64.TRYWAIT P0, [R0+URZ+0x60], R7 ;  /* 0x00006007000075a7 */ /* 0x00232400080011ff */
[----:B----4-:R-:W-:Y:S05]  /*b810*/  @!P0 NANOSLEEP.SYNCS 0x989680 ;  /* 0x009896800000895d */ /* 0x010fea0003900000 */
[----:B------:R-:W4:Y:S02]  /*b820*/  @!P0 SYNCS.PHASECHK.TRANS64 P0, [R0+URZ+0x60], R7 ;  /* 0x00006007000085a7 */ /* 0x000f2400080010ff */
[----:B----4-:R-:W-:Y:S05]  /*b830*/  @!P0 BRA `(.L_x_113) ;  /* 0xfffffffc00f08947 */ /* 0x010fea000383ffff */
[----:B------:R-:W-:Y:S05]  /*b840*/  BRA `(.L_x_112) ;  /* 0xffffffc800a47947 */ /* 0x000fea000383ffff */
.L_x_121:
[----:B-1----:R1:W2:Y:S02]  /*b850*/  SYNCS.PHASECHK.TRANS64.TRYWAIT P0, [R3+URZ+0x60], R0 ;  /* 0x00006000030075a7 */ /* 0x0022a400080011ff */
[----:B--2---:R-:W-:Y:S05]  /*b860*/  @!P0 NANOSLEEP.SYNCS 0x989680 ;  /* 0x009896800000895d */ /* 0x004fea0003900000 */
[----:B------:R-:W2:Y:S02]  /*b870*/  @!P0 SYNCS.PHASECHK.TRANS64 P0, [R3+URZ+0x60], R0 ;  /* 0x00006000030085a7 */ /* 0x000ea400080010ff */
[----:B--2---:R-:W-:Y:S05]  /*b880*/  @!P0 BRA `(.L_x_121) ;  /* 0xfffffffc00f08947 */ /* 0x004fea000383ffff */
[----:B------:R-:W-:Y:S05]  /*b890*/  BRA `(.L_x_120) ;  /* 0xffffffdc00987947 */ /* 0x000fea000383ffff */
        .weak           $__internal_0_$__cuda_sm10x_tcgen05_guardrail_trap_col_being_dealloced_not_returned_by_alloc
        .type           $__internal_0_$__cuda_sm10x_tcgen05_guardrail_trap_col_being_dealloced_not_returned_by_alloc,@function
        .size           $__internal_0_$__cuda_sm10x_tcgen05_guardrail_trap_col_being_dealloced_not_returned_by_alloc,($__internal_1_$__cuda_sm10x_tcgen05_guardrail_trap_phase_invalid_during_alloc - $__internal_0_$__cuda_sm10x_tcgen05_guardrail_trap_col_being_dealloced_not_returned_by_alloc)
$__internal_0_$__cuda_sm10x_tcgen05_guardrail_trap_col_being_dealloced_not_returned_by_alloc:
[----:B------:R-:W-:Y:S05]  /*b8a0*/  BPT.TRAP 0x1 ;  /* 0x000000040000795c */ /* 0x000fea0000300000 */
[----:B------:R-:W-:-:S04]  /*b8b0*/  HFMA2 R3, -RZ, RZ, 0, 0 ;  /* 0x00000000ff037431 */ /* 0x000fc800000001ff */
[----:B------:R-:W-:Y:S05]  /*b8c0*/  RET.REL.NODEC R2 `(_ZN7cutlass13device_kernelINS_4gemm6kernel13GemmUniversalIN4cute5tupleIJiiiiEEENS1_10collective13CollectiveMmaINS1_35MainloopSm100TmaUmmaWarpSpecializedILi6ELi2ELi2ENS5_IJNS4_1CILi1EEESB_SB_EEEEENS5_IJNSA_ILi128EEENSA_ILi256EEENSA_ILi32EEEEEENS_10bfloat16_tENS5_IJlSB_lEEESI_SJ_NS4_8TiledMMAINS4_8MMA_AtomIJNS4_20SM100_MMA_F16BF16_SSISI_SI_fLi128ELi256ELNS4_4UMMA5MajorE0ELSO_0ELNSN_7ScaleInE0ELSP_0EEEEEENS4_6LayoutISC_NS5_IJNSA_ILi0EEEST_ST_EEEEENS5_IJNS4_10UnderscoreESW_SW_EEEEENS4_13SM90_TMA_LOADENS4_14ComposedLayoutINS4_7SwizzleILi2ELi4ELi3EEENS4_18smem_ptr_flag_bitsILi16EEENSS_INS5_IJNSA_ILi8EEESG_EEENS5_IJSG_SB_EEEEEEEvNS4_8identityESZ_S19_vS1A_EENS_8epilogue10collective18CollectiveEpilogueINS1C_23Sm100TmaWarpSpecializedILi4ELi2ELi64ELb1ELb0EEEJSH_NS5_IJNSS_ISE_SB_EENSS_INSA_ILi64EEESB_EEEEESI_SJ_SI_SJ_NS1C_6fusion15FusionCallbacksIS1G_NS1L_17LinearCombinationISI_fSI_fLNS_15FloatRoundStyleE2EEESH_S1K_JEEENS4_5SM1004TMEM4LOAD26SM100_TMEM_LOAD_32dp32b64xESZ_NS10_INS11_ILi3ELi4ELi3EEES14_NSS_INS5_IJS15_S1I_EEENS5_IJS1I_SB_EEEEEEENS4_39AutoVectorizingCopyWithAssumedAlignmentILi128EEENS4_14SM90_TMA_STOREES1Z_S21_S21_EEEvvEEEEvNT_6ParamsE) ;  /* 0xffffff4402cc7950 */ /* 0x000fea0003c3ffff */
        .weak           $__internal_1_$__cuda_sm10x_tcgen05_guardrail_trap_phase_invalid_during_alloc
        .type           $__internal_1_$__cuda_sm10x_tcgen05_guardrail_trap_phase_invalid_during_alloc,@function
        .size           $__internal_1_$__cuda_sm10x_tcgen05_guardrail_trap_phase_invalid_during_alloc,($__internal_2_$__cuda_sm10x_tcgen05_guardrail_trap_unallocated_columns_being_dealloced - $__internal_1_$__cuda_sm10x_tcgen05_guardrail_trap_phase_invalid_during_alloc)
$__internal_1_$__cuda_sm10x_tcgen05_guardrail_trap_phase_invalid_during_alloc:
[----:B------:R-:W-:Y:S05]  /*b8d0*/  BPT.TRAP 0x1 ;  /* 0x000000040000795c */ /* 0x000fea0000300000 */
[----:B------:R-:W-:-:S04]  /*b8e0*/  MOV R3, 0x0 ;  /* 0x0000000000037802 */ /* 0x000fc80000000f00 */
[----:B------:R-:W-:Y:S05]  /*b8f0*/  RET.REL.NODEC R2 `(_ZN7cutlass13device_kernelINS_4gemm6kernel13GemmUniversalIN4cute5tupleIJiiiiEEENS1_10collective13CollectiveMmaINS1_35MainloopSm100TmaUmmaWarpSpecializedILi6ELi2ELi2ENS5_IJNS4_1CILi1EEESB_SB_EEEEENS5_IJNSA_ILi128EEENSA_ILi256EEENSA_ILi32EEEEEENS_10bfloat16_tENS5_IJlSB_lEEESI_SJ_NS4_8TiledMMAINS4_8MMA_AtomIJNS4_20SM100_MMA_F16BF16_SSISI_SI_fLi128ELi256ELNS4_4UMMA5MajorE0ELSO_0ELNSN_7ScaleInE0ELSP_0EEEEEENS4_6LayoutISC_NS5_IJNSA_ILi0EEEST_ST_EEEEENS5_IJNS4_10UnderscoreESW_SW_EEEEENS4_13SM90_TMA_LOADENS4_14ComposedLayoutINS4_7SwizzleILi2ELi4ELi3EEENS4_18smem_ptr_flag_bitsILi16EEENSS_INS5_IJNSA_ILi8EEESG_EEENS5_IJSG_SB_EEEEEEEvNS4_8identityESZ_S19_vS1A_EENS_8epilogue10collective18CollectiveEpilogueINS1C_23Sm100TmaWarpSpecializedILi4ELi2ELi64ELb1ELb0EEEJSH_NS5_IJNSS_ISE_SB_EENSS_INSA_ILi64EEESB_EEEEESI_SJ_SI_SJ_NS1C_6fusion15FusionCallbacksIS1G_NS1L_17LinearCombinationISI_fSI_fLNS_15FloatRoundStyleE2EEESH_S1K_JEEENS4_5SM1004TMEM4LOAD26SM100_TMEM_LOAD_32dp32b64xESZ_NS10_INS11_ILi3ELi4ELi3EEES14_NSS_INS5_IJS15_S1I_EEENS5_IJS1I_SB_EEEEEEENS4_39AutoVectorizingCopyWithAssumedAlignmentILi128EEENS4_14SM90_TMA_STOREES1Z_S21_S21_EEEvvEEEEvNT_6ParamsE) ;  /* 0xffffff4402c07950 */ /* 0x000fea0003c3ffff */
        .weak           $__internal_2_$__cuda_sm10x_tcgen05_guardrail_trap_unallocated_columns_being_dealloced
        .type           $__internal_2_$__cuda_sm10x_tcgen05_guardrail_trap_unallocated_columns_being_dealloced,@function
        .size           $__internal_2_$__cuda_sm10x_tcgen05_guardrail_trap_unallocated_columns_being_dealloced,(.L_x_176 - $__internal_2_$__cuda_sm10x_tcgen05_guardrail_trap_unallocated_columns_being_dealloced)
$__internal_2_$__cuda_sm10x_tcgen05_guardrail_trap_unallocated_columns_being_dealloced:
[----:B------:R-:W-:Y:S05]  /*b900*/  BPT.TRAP 0x1 ;  /* 0x000000040000795c */ /* 0x000fea0000300000 */
[----:B------:R-:W-:-:S04]  /*b910*/  HFMA2 R3, -RZ, RZ, 0, 0 ;  /* 0x00000000ff037431 */ /* 0x000fc800000001ff */
[----:B------:R-:W-:Y:S05]  /*b920*/  RET.REL.NODEC R2 `(_ZN7cutlass13device_kernelINS_4gemm6kernel13GemmUniversalIN4cute5tupleIJiiiiEEENS1_10collective13CollectiveMmaINS1_35MainloopSm100TmaUmmaWarpSpecializedILi6ELi2ELi2ENS5_IJNS4_1CILi1EEESB_SB_EEEEENS5_IJNSA_ILi128EEENSA_ILi256EEENSA_ILi32EEEEEENS_10bfloat16_tENS5_IJlSB_lEEESI_SJ_NS4_8TiledMMAINS4_8MMA_AtomIJNS4_20SM100_MMA_F16BF16_SSISI_SI_fLi128ELi256ELNS4_4UMMA5MajorE0ELSO_0ELNSN_7ScaleInE0ELSP_0EEEEEENS4_6LayoutISC_NS5_IJNSA_ILi0EEEST_ST_EEEEENS5_IJNS4_10UnderscoreESW_SW_EEEEENS4_13SM90_TMA_LOADENS4_14ComposedLayoutINS4_7SwizzleILi2ELi4ELi3EEENS4_18smem_ptr_flag_bitsILi16EEENSS_INS5_IJNSA_ILi8EEESG_EEENS5_IJSG_SB_EEEEEEEvNS4_8identityESZ_S19_vS1A_EENS_8epilogue10collective18CollectiveEpilogueINS1C_23Sm100TmaWarpSpecializedILi4ELi2ELi64ELb1ELb0EEEJSH_NS5_IJNSS_ISE_SB_EENSS_INSA_ILi64EEESB_EEEEESI_SJ_SI_SJ_NS1C_6fusion15FusionCallbacksIS1G_NS1L_17LinearCombinationISI_fSI_fLNS_15FloatRoundStyleE2EEESH_S1K_JEEENS4_5SM1004TMEM4LOAD26SM100_TMEM_LOAD_32dp32b64xESZ_NS10_INS11_ILi3ELi4ELi3EEES14_NSS_INS5_IJS15_S1I_EEENS5_IJS1I_SB_EEEEEEENS4_39AutoVectorizingCopyWithAssumedAlignmentILi128EEENS4_14SM90_TMA_STOREES1Z_S21_S21_EEEvvEEEEvNT_6ParamsE) ;  /* 0xffffff4402b47950 */ /* 0x000fea0003c3ffff */
.L_x_175:
[----:B------:R-:W-:-:S00]  /*b930*/  BRA `(.L_x_175) ;  /* 0xfffffffc00fc7947 */ /* 0x000fc0000383ffff */
[----:B------:R-:W-:-:S00]  /*b940*/  NOP ;  /* 0x0000000000007918 */ /* 0x000fc00000000000 */
        /* <DEDUP_REMOVED lines=11> */
.L_x_176:


//--------------------- .nv.global.init           --------------------------
	.section	.nv.global.init,"aw",@progbits
.nv.global.init:
	.type		$str$27,@object
	.size		$str$27,($str$28 - $str$27)
$str$27:
        /*0000*/ 	.byte	0x28, 0x61, 0x64, 0x64, 0x72, 0x65, 0x73, 0x73, 0x20, 0x26, 0x20, 0x6d, 0x61, 0x73, 0x6b, 0x29
        /*0010*/ 	.byte	0x20, 0x3d, 0x3d, 0x20, 0x30, 0x00
	.type		$str$28,@object
	.size		$str$28,($str$26 - $str$28)
$str$28:
        /*0016*/ 	.byte	0x2f, 0x74, 0x6d, 0x70, 0x2f, 0x63, 0x75, 0x74, 0x6c, 0x61, 0x73, 0x73, 0x5f, 0x73, 0x77, 0x65
        /*0026*/ 	.byte	0x65, 0x70, 0x5f, 0x73, 0x72, 0x63, 0x2f, 0x69, 0x6e, 0x63, 0x6c, 0x75, 0x64, 0x65, 0x2f, 0x63
        /*0036*/ 	.byte	0x75, 0x74, 0x65, 0x2f, 0x70, 0x6f, 0x69, 0x6e, 0x74, 0x65, 0x72, 0x5f, 0x66, 0x6c, 0x61, 0x67
        /*0046*/ 	.byte	0x67, 0x65, 0x64, 0x2e, 0x68, 0x70, 0x70, 0x00
	.type		$str$26,@object
	.size		$str$26,($str$25 - $str$26)
$str$26:
        /*004e*/ 	.byte	0x2f, 0x74, 0x6d, 0x70, 0x2f, 0x63, 0x75, 0x74, 0x6c, 0x61, 0x73, 0x73, 0x5f, 0x73, 0x77, 0x65
        /*005e*/ 	.byte	0x65, 0x70, 0x5f, 0x73, 0x72, 0x63, 0x2f, 0x69, 0x6e, 0x63, 0x6c, 0x75, 0x64, 0x65, 0x2f, 0x63
        /*006e*/ 	.byte	0x75, 0x74, 0x65, 0x2f, 0x61, 0x74, 0x6f, 0x6d, 0x2f, 0x63, 0x6f, 0x70, 0x79, 0x5f, 0x74, 0x72
        /*007e*/ 	.byte	0x61, 0x69, 0x74, 0x73, 0x5f, 0x73, 0x6d, 0x31, 0x30, 0x30, 0x2e, 0x68, 0x70, 0x70, 0x00
	.type		$str$25,@object
	.size		$str$25,(__unnamed_1 - $str$25)
$str$25:
        /*008d*/ 	.byte	0x28, 0x28, 0x75, 0x69, 0x6e, 0x74, 0x33, 0x32, 0x5f, 0x74, 0x28, 0x74, 0x68, 0x72, 0x65, 0x61
        /*009d*/ 	.byte	0x64, 0x49, 0x64, 0x78, 0x2e, 0x78, 0x29, 0x20, 0x2f, 0x20, 0x33, 0x32, 0x29, 0x20, 0x25, 0x20
        /*00ad*/ 	.byte	0x34, 0x29, 0x20, 0x3d, 0x3d, 0x20, 0x28, 0x28, 0x28, 0x74, 0x6d, 0x65, 0x6d, 0x5f, 0x61, 0x64
        /*00bd*/ 	.byte	0x64, 0x72, 0x20, 0x3e, 0x3e, 0x20, 0x31, 0x36, 0x29, 0x20, 0x2f, 0x20, 0x33, 0x32, 0x29, 0x20
        /*00cd*/ 	.byte	0x25, 0x20, 0x34, 0x29, 0x00
	.type		__unnamed_1,@object
	.size		__unnamed_1,(__unnamed_2 - __unnamed_1)
__unnamed_1:
        /*00d2*/ 	.byte	0x61, 0x75, 0x74, 0x6f, 0x20, 0x63, 0x75, 0x74, 0x65, 0x3a, 0x3a, 0x61, 0x73, 0x5f, 0x70, 0x6f
        /* <DEDUP_REMOVED lines=24> */
        /*0262*/ 	.byte	0x38, 0x31, 0x39, 0x32, 0x3e, 0x3e, 0x3e, 0x3e, 0x5d, 0x00
	.type		__unnamed_2,@object
	.size		__unnamed_2,(.L_2 - __unnamed_2)
__unnamed_2:
        /* <DEDUP_REMOVED lines=43> */
        /*051c*/ 	.byte	0x74, 0x65, 0x3a, 0x3a, 0x43, 0x3c, 0x30, 0x3e, 0x3e, 0x3e, 0x3e, 0x5d, 0x00
.L_2:


//--------------------- .nv.shared._ZN7cutlass13device_kernelINS_4gemm6kernel13GemmUniversalIN4cute5tupleIJiiiiEEENS1_10collective13CollectiveMmaINS1_35MainloopSm100TmaUmmaWarpSpecializedILi6ELi2ELi2ENS5_IJNS4_1CILi1EEESB_SB_EEEEENS5_IJNSA_ILi128EEENSA_ILi256EEENSA_ILi32EEEEEENS_10bfloat16_tENS5_IJlSB_lEEESI_SJ_NS4_8TiledMMAINS4_8MMA_AtomIJNS4_20SM100_MMA_F16BF16_SSISI_SI_fLi128ELi256ELNS4_4UMMA5MajorE0ELSO_0ELNSN_7ScaleInE0ELSP_0EEEEEENS4_6LayoutISC_NS5_IJNSA_ILi0EEEST_ST_EEEEENS5_IJNS4_10UnderscoreESW_SW_EEEEENS4_13SM90_TMA_LOADENS4_14ComposedLayoutINS4_7SwizzleILi2ELi4ELi3EEENS4_18smem_ptr_flag_bitsILi16EEENSS_INS5_IJNSA_ILi8EEESG_EEENS5_IJSG_SB_EEEEEEEvNS4_8identityESZ_S19_vS1A_EENS_8epilogue10collective18CollectiveEpilogueINS1C_23Sm100TmaWarpSpecializedILi4ELi2ELi64ELb1ELb0EEEJSH_NS5_IJNSS_ISE_SB_EENSS_INSA_ILi64EEESB_EEEEESI_SJ_SI_SJ_NS1C_6fusion15FusionCallbacksIS1G_NS1L_17LinearCombinationISI_fSI_fLNS_15FloatRoundStyleE2EEESH_S1K_JEEENS4_5SM1004TMEM4LOAD26SM100_TMEM_LOAD_32dp32b64xESZ_NS10_INS11_ILi3ELi4ELi3EEES14_NSS_INS5_IJS15_S1I_EEENS5_IJS1I_SB_EEEEEEENS4_39AutoVectorizingCopyWithAssumedAlignmentILi128EEENS4_14SM90_TMA_STOREES1Z_S21_S21_EEEvvEEEEvNT_6ParamsE --------------------------
	.section	.nv.shared._ZN7cutlass13device_kernelINS_4gemm6kernel13GemmUniversalIN4cute5tupleIJiiiiEEENS1_10collective13CollectiveMmaINS1_35MainloopSm100TmaUmmaWarpSpecializedILi6ELi2ELi2ENS5_IJNS4_1CILi1EEESB_SB_EEEEENS5_IJNSA_ILi128EEENSA_ILi256EEENSA_ILi32EEEEEENS_10bfloat16_tENS5_IJlSB_lEEESI_SJ_NS4_8TiledMMAINS4_8MMA_AtomIJNS4_20SM100_MMA_F16BF16_SSISI_SI_fLi128ELi256ELNS4_4UMMA5MajorE0ELSO_0ELNSN_7ScaleInE0ELSP_0EEEEEENS4_6LayoutISC_NS5_IJNSA_ILi0EEEST_ST_EEEEENS5_IJNS4_10UnderscoreESW_SW_EEEEENS4_13SM90_TMA_LOADENS4_14ComposedLayoutINS4_7SwizzleILi2ELi4ELi3EEENS4_18smem_ptr_flag_bitsILi16EEENSS_INS5_IJNSA_ILi8EEESG_EEENS5_IJSG_SB_EEEEEEEvNS4_8identityESZ_S19_vS1A_EENS_8epilogue10collective18CollectiveEpilogueINS1C_23Sm100TmaWarpSpecializedILi4ELi2ELi64ELb1ELb0EEEJSH_NS5_IJNSS_ISE_SB_EENSS_INSA_ILi64EEESB_EEEEESI_SJ_SI_SJ_NS1C_6fusion15FusionCallbacksIS1G_NS1L_17LinearCombinationISI_fSI_fLNS_15FloatRoundStyleE2EEESH_S1K_JEEENS4_5SM1004TMEM4LOAD26SM100_TMEM_LOAD_32dp32b64xESZ_NS10_INS11_ILi3ELi4ELi3EEES14_NSS_INS5_IJS15_S1I_EEENS5_IJS1I_SB_EEEEEEENS4_39AutoVectorizingCopyWithAssumedAlignmentILi128EEENS4_14SM90_TMA_STOREES1Z_S21_S21_EEEvvEEEEvNT_6ParamsE,"aw",@nobits
	.sectionflags	@""
	.align	16
	.zero		1024


//--------------------- .nv.shared.reserved.0     --------------------------
	.section	.nv.shared.reserved.0,"aw",@nobits
	.weak		__nv_reservedSMEM_offset_0_alias
	.size		__nv_reservedSMEM_offset_0_alias, 0, 64
	.other		__nv_reservedSMEM_offset_0_alias,@"STO_CUDA_RESERVED_SHARED STV_DEFAULT"
__nv_reservedSMEM_offset_0_alias:
	.zero		0
.nv.shared.reserved.0:
	.zero		64
	.weak		__nv_reservedSMEM_tcgen05_partition
	.type		__nv_reservedSMEM_tcgen05_partition,@object
	.size		__nv_reservedSMEM_tcgen05_partition,(.L_0 - __nv_reservedSMEM_tcgen05_partition)
__nv_reservedSMEM_tcgen05_partition:
	.zero		32
.L_0:


//--------------------- .nv.global                --------------------------
	.section	.nv.global,"aw",@nobits
.nv.global:
	.type		_ZN40_INTERNAL_7c22b544_4_k_cu_9f72e03d_343094cute1_E,@object
	.size		_ZN40_INTERNAL_7c22b544_4_k_cu_9f72e03d_343094cute1_E,(_ZN40_INTERNAL_7c22b544_4_k_cu_9f72e03d_343094cuda3std3__45__cpo6cbeginE - _ZN40_INTERNAL_7c22b544_4_k_cu_9f72e03d_343094cute1_E)
_ZN40_INTERNAL_7c22b544_4_k_cu_9f72e03d_343094cute1_E:
	.zero		1
	.type		_ZN40_INTERNAL_7c22b544_4_k_cu_9f72e03d_343094cuda3std3__45__cpo6cbeginE,@object
	.size		_ZN40_INTERNAL_7c22b544_4_k_cu_9f72e03d_343094cuda3std3__45__cpo6cbeginE,(_ZN40_INTERNAL_7c22b544_4_k_cu_9f72e03d_343094cuda3std3__48in_placeE - _ZN40_INTERNAL_7c22b544_4_k_cu_9f72e03d_343094cuda3std3__45__cpo6cbeginE)
_ZN40_INTERNAL_7c22b544_4_k_cu_9f72e03d_343094cuda3std3__45__cpo6cbeginE:
	.zero		1
	.type		_ZN40_INTERNAL_7c22b544_4_k_cu_9f72e03d_343094cuda3std3__48in_placeE,@object
	.size		_ZN40_INTERNAL_7c22b544_4_k_cu_9f72e03d_343094cuda3std3__48in_placeE,(_ZN40_INTERNAL_7c22b544_4_k_cu_9f72e03d_343094cuda3std6ranges3__45__cpo9iter_moveE - _ZN40_INTERNAL_7c22b544_4_k_cu_9f72e03d_343094cuda3std3__48in_placeE)
_ZN40_INTERNAL_7c22b544_4_k_cu_9f72e03d_343094cuda3std3__48in_placeE:
	.zero		1
	.type		_ZN40_INTERNAL_7c22b544_4_k_cu_9f72e03d_343094cuda3std6ranges3__45__cpo9iter_moveE,@object
	.size		_ZN40_INTERNAL_7c22b544_4_k_cu_9f72e03d_343094cuda3std6ranges3__45__cpo9iter_moveE,(_ZN40_INTERNAL_7c22b544_4_k_cu_9f72e03d_343094cuda3std3__45__cpo5beginE - _ZN40_INTERNAL_7c22b544_4_k_cu_9f72e03d_343094cuda3std6ranges3__45__cpo9iter_moveE)
_ZN40_INTERNAL_7c22b544_4_k_cu_9f72e03d_343094cuda3std6ranges3__45__cpo9iter_moveE:
	.zero		1
	.type		_ZN40_INTERNAL_7c22b544_4_k_cu_9f72e03d_343094cuda3std3__45__cpo5beginE,@object
	.size		_ZN40_INTERNAL_7c22b544_4_k_cu_9f72e03d_343094cuda3std3__45__cpo5beginE,(_ZN40_INTERNAL_7c22b544_4_k_cu_9f72e03d_343094cuda3std3__442_GLOBAL__N__7c22b544_4_k_cu_9f72e03d_343096ignoreE - _ZN40_INTERNAL_7c22b544_4_k_cu_9f72e03d_343094cuda3std3__45__cpo5beginE)
_ZN40_INTERNAL_7c22b544_4_k_cu_9f72e03d_343094cuda3std3__45__cpo5beginE:
	.zero		1
	.type		_ZN40_INTERNAL_7c22b544_4_k_cu_9f72e03d_343094cuda3std3__442_GLOBAL__N__7c22b544_4_k_cu_9f72e03d_343096ignoreE,@object
	.size		_ZN40_INTERNAL_7c22b544_4_k_cu_9f72e03d_343094cuda3std3__442_GLOBAL__N__7c22b544_4_k_cu_9f72e03d_343096ignoreE,(_ZN40_INTERNAL_7c22b544_4_k_cu_9f72e03d_343094cute7productE - _ZN40_INTERNAL_7c22b544_4_k_cu_9f72e03d_343094cuda3std3__442_GLOBAL__N__7c22b544_4_k_cu_9f72e03d_343096ignoreE)
_ZN40_INTERNAL_7c22b544_4_k_cu_9f72e03d_343094cuda3std3__442_GLOBAL__N__7c22b544_4_k_cu_9f72e03d_343096ignoreE:
	.zero		1
	.type		_ZN40_INTERNAL_7c22b544_4_k_cu_9f72e03d_343094cute7productE,@object
	.size		_ZN40_INTERNAL_7c22b544_4_k_cu_9f72e03d_343094cute7productE,(_ZN40_INTERNAL_7c22b544_4_k_cu_9f72e03d_343094cuda3std3__45__cpo3endE - _ZN40_INTERNAL_7c22b544_4_k_cu_9f72e03d_343094cute7productE)
_ZN40_INTERNAL_7c22b544_4_k_cu_9f72e03d_343094cute7productE:
	.zero		1
	.type		_ZN40_INTERNAL_7c22b544_4_k_cu_9f72e03d_343094cuda3std3__45__cpo3endE,@object
	.size		_ZN40_INTERNAL_7c22b544_4_k_cu_9f72e03d_343094cuda3std3__45__cpo3endE,(_ZN40_INTERNAL_7c22b544_4_k_cu_9f72e03d_343094cuda3std3__419piecewise_constructE - _ZN40_INTERNAL_7c22b544_4_k_cu_9f72e03d_343094cuda3std3__45__cpo3endE)
_ZN40_INTERNAL_7c22b544_4_k_cu_9f72e03d_343094cuda3std3__45__cpo3endE:
	.zero		1
	.type		_ZN40_INTERNAL_7c22b544_4_k_cu_9f72e03d_343094cuda3std3__419piecewise_constructE,@object
	.size		_ZN40_INTERNAL_7c22b544_4_k_cu_9f72e03d_343094cuda3std3__419piecewise_constructE,(_ZN40_INTERNAL_7c22b544_4_k_cu_9f72e03d_343094cuda3std3__45__cpo4cendE - _ZN40_INTERNAL_7c22b544_4_k_cu_9f72e03d_343094cuda3std3__419piecewise_constructE)
_ZN40_INTERNAL_7c22b544_4_k_cu_9f72e03d_343094cuda3std3__419piecewise_constructE:
	.zero		1
	.type		_ZN40_INTERNAL_7c22b544_4_k_cu_9f72e03d_343094cuda3std3__45__cpo4cendE,@object
	.size		_ZN40_INTERNAL_7c22b544_4_k_cu_9f72e03d_343094cuda3std3__45__cpo4cendE,(_ZN40_INTERNAL_7c22b544_4_k_cu_9f72e03d_343094cuda3std6ranges3__45__cpo4swapE - _ZN40_INTERNAL_7c22b544_4_k_cu_9f72e03d_343094cuda3std3__45__cpo4cendE)
_ZN40_INTERNAL_7c22b544_4_k_cu_9f72e03d_343094cuda3std3__45__cpo4cendE:
	.zero		1
	.type		_ZN40_INTERNAL_7c22b544_4_k_cu_9f72e03d_343094cuda3std6ranges3__45__cpo4swapE,@object
	.size		_ZN40_INTERNAL_7c22b544_4_k_cu_9f72e03d_343094cuda3std6ranges3__45__cpo4swapE,(.L_10 - _ZN40_INTERNAL_7c22b544_4_k_cu_9f72e03d_343094cuda3std6ranges3__45__cpo4swapE)
_ZN40_INTERNAL_7c22b544_4_k_cu_9f72e03d_343094cuda3std6ranges3__45__cpo4swapE:
	.zero		1
.L_10:


//--------------------- .nv.constant0._ZN7cutlass13device_kernelINS_4gemm6kernel13GemmUniversalIN4cute5tupleIJiiiiEEENS1_10collective13CollectiveMmaINS1_35MainloopSm100TmaUmmaWarpSpecializedILi6ELi2ELi2ENS5_IJNS4_1CILi1EEESB_SB_EEEEENS5_IJNSA_ILi128EEENSA_ILi256EEENSA_ILi32EEEEEENS_10bfloat16_tENS5_IJlSB_lEEESI_SJ_NS4_8TiledMMAINS4_8MMA_AtomIJNS4_20SM100_MMA_F16BF16_SSISI_SI_fLi128ELi256ELNS4_4UMMA5MajorE0ELSO_0ELNSN_7ScaleInE0ELSP_0EEEEEENS4_6LayoutISC_NS5_IJNSA_ILi0EEEST_ST_EEEEENS5_IJNS4_10UnderscoreESW_SW_EEEEENS4_13SM90_TMA_LOADENS4_14ComposedLayoutINS4_7SwizzleILi2ELi4ELi3EEENS4_18smem_ptr_flag_bitsILi16EEENSS_INS5_IJNSA_ILi8EEESG_EEENS5_IJSG_SB_EEEEEEEvNS4_8identityESZ_S19_vS1A_EENS_8epilogue10collective18CollectiveEpilogueINS1C_23Sm100TmaWarpSpecializedILi4ELi2ELi64ELb1ELb0EEEJSH_NS5_IJNSS_ISE_SB_EENSS_INSA_ILi64EEESB_EEEEESI_SJ_SI_SJ_NS1C_6fusion15FusionCallbacksIS1G_NS1L_17LinearCombinationISI_fSI_fLNS_15FloatRoundStyleE2EEESH_S1K_JEEENS4_5SM1004TMEM4LOAD26SM100_TMEM_LOAD_32dp32b64xESZ_NS10_INS11_ILi3ELi4ELi3EEES14_NSS_INS5_IJS15_S1I_EEENS5_IJS1I_SB_EEEEEEENS4_39AutoVectorizingCopyWithAssumedAlignmentILi128EEENS4_14SM90_TMA_STOREES1Z_S21_S21_EEEvvEEEEvNT_6ParamsE --------------------------
	.section	.nv.constant0._ZN7cutlass13device_kernelINS_4gemm6kernel13GemmUniversalIN4cute5tupleIJiiiiEEENS1_10collective13CollectiveMmaINS1_35MainloopSm100TmaUmmaWarpSpecializedILi6ELi2ELi2ENS5_IJNS4_1CILi1EEESB_SB_EEEEENS5_IJNSA_ILi128EEENSA_ILi256EEENSA_ILi32EEEEEENS_10bfloat16_tENS5_IJlSB_lEEESI_SJ_NS4_8TiledMMAINS4_8MMA_AtomIJNS4_20SM100_MMA_F16BF16_SSISI_SI_fLi128ELi256ELNS4_4UMMA5MajorE0ELSO_0ELNSN_7ScaleInE0ELSP_0EEEEEENS4_6LayoutISC_NS5_IJNSA_ILi0EEEST_ST_EEEEENS5_IJNS4_10UnderscoreESW_SW_EEEEENS4_13SM90_TMA_LOADENS4_14ComposedLayoutINS4_7SwizzleILi2ELi4ELi3EEENS4_18smem_ptr_flag_bitsILi16EEENSS_INS5_IJNSA_ILi8EEESG_EEENS5_IJSG_SB_EEEEEEEvNS4_8identityESZ_S19_vS1A_EENS_8epilogue10collective18CollectiveEpilogueINS1C_23Sm100TmaWarpSpecializedILi4ELi2ELi64ELb1ELb0EEEJSH_NS5_IJNSS_ISE_SB_EENSS_INSA_ILi64EEESB_EEEEESI_SJ_SI_SJ_NS1C_6fusion15FusionCallbacksIS1G_NS1L_17LinearCombinationISI_fSI_fLNS_15FloatRoundStyleE2EEESH_S1K_JEEENS4_5SM1004TMEM4LOAD26SM100_TMEM_LOAD_32dp32b64xESZ_NS10_INS11_ILi3ELi4ELi3EEES14_NSS_INS5_IJS15_S1I_EEENS5_IJS1I_SB_EEEEEEENS4_39AutoVectorizingCopyWithAssumedAlignmentILi128EEENS4_14SM90_TMA_STOREES1Z_S21_S21_EEEvvEEEEvNT_6ParamsE,"a",@progbits
	.sectionflags	@""
	.align	4
.nv.constant0._ZN7cutlass13device_kernelINS_4gemm6kernel13GemmUniversalIN4cute5tupleIJiiiiEEENS1_10collective13CollectiveMmaINS1_35MainloopSm100TmaUmmaWarpSpecializedILi6ELi2ELi2ENS5_IJNS4_1CILi1EEESB_SB_EEEEENS5_IJNSA_ILi128EEENSA_ILi256EEENSA_ILi32EEEEEENS_10bfloat16_tENS5_IJlSB_lEEESI_SJ_NS4_8TiledMMAINS4_8MMA_AtomIJNS4_20SM100_MMA_F16BF16_SSISI_SI_fLi128ELi256ELNS4_4UMMA5MajorE0ELSO_0ELNSN_7ScaleInE0ELSP_0EEEEEENS4_6LayoutISC_NS5_IJNSA_ILi0EEEST_ST_EEEEENS5_IJNS4_10UnderscoreESW_SW_EEEEENS4_13SM90_TMA_LOADENS4_14ComposedLayoutINS4_7SwizzleILi2ELi4ELi3EEENS4_18smem_ptr_flag_bitsILi16EEENSS_INS5_IJNSA_ILi8EEESG_EEENS5_IJSG_SB_EEEEEEEvNS4_8identityESZ_S19_vS1A_EENS_8epilogue10collective18CollectiveEpilogueINS1C_23Sm100TmaWarpSpecializedILi4ELi2ELi64ELb1ELb0EEEJSH_NS5_IJNSS_ISE_SB_EENSS_INSA_ILi64EEESB_EEEEESI_SJ_SI_SJ_NS1C_6fusion15FusionCallbacksIS1G_NS1L_17LinearCombinationISI_fSI_fLNS_15FloatRoundStyleE2EEESH_S1K_JEEENS4_5SM1004TMEM4LOAD26SM100_TMEM_LOAD_32dp32b64xESZ_NS10_INS11_ILi3ELi4ELi3EEES14_NSS_INS5_IJS15_S1I_EEENS5_IJS1I_SB_EEEEEEENS4_39AutoVectorizingCopyWithAssumedAlignmentILi128EEENS4_14SM90_TMA_STOREES1Z_S21_S21_EEEvvEEEEvNT_6ParamsE:
	.zero		2944


//--------------------- SYMBOLS --------------------------

	.type		.nv.reservedSmem.offset0,@object
	.size		.nv.reservedSmem.offset0,0x4
	.type		.nv.reservedSmem.cap,@object
	.size		.nv.reservedSmem.cap,0x4
	.type		__assertfail,@function
